	.target	sm_90a

	.elftype	@"ET_EXEC"


//--------------------- .note.nv.tkinfo           --------------------------
	.section	.note.nv.tkinfo,"",@"SHT_NOTE"
	.sectionflags	@"SHF_NOTE_NV_TKINFO"
	.tkinfo
        /*0018*/ 	.word	0x00000002
        /*0030*/ 	.string	""
        /*0030*/ 	.string	"ptxas"
        /*0030*/ 	.string	"Cuda compilation tools, release 13.0, V13.0.88"
        /*0030*/ 	.string	"Build cuda_13.0.r13.0/compiler.36424714_0"
        /*0030*/ 	.string	"-v  -suppress-debug-info  -lineinfo  -arch sm_90a "



//--------------------- .note.nv.cuinfo           --------------------------
	.section	.note.nv.cuinfo,"",@"SHT_NOTE"
	.sectionflags	@"SHF_NOTE_NV_CUINFO"
        /*0018*/ 	.short	0x0002
        /*001a*/ 	.short	0x005a
        /*001c*/ 	.short	0x0082
	.zero		2


//--------------------- .nv.info                  --------------------------
	.section	.nv.info,"",@"SHT_CUDA_INFO"
	.align	4


	//----- nvinfo : EIATTR_REGCOUNT
	.align		4
        /*0000*/ 	.byte	0x04, 0x2f
        /*0002*/ 	.short	(.L_1 - .L_0)
	.align		4
.L_0:
        /*0004*/ 	.word	index@(gluon_wgmma)
        /*0008*/ 	.word	0x0000005a


	//----- nvinfo : EIATTR_FRAME_SIZE
	.align		4
.L_1:
        /*000c*/ 	.byte	0x04, 0x11
        /*000e*/ 	.short	(.L_3 - .L_2)
	.align		4
.L_2:
        /*0010*/ 	.word	index@(gluon_wgmma)
        /*0014*/ 	.word	0x00000000


	//----- nvinfo : EIATTR_MIN_STACK_SIZE
	.align		4
.L_3:
        /*0018*/ 	.byte	0x04, 0x12
        /*001a*/ 	.short	(.L_5 - .L_4)
	.align		4
.L_4:
        /*001c*/ 	.word	index@(gluon_wgmma)
        /*0020*/ 	.word	0x00000000
.L_5:


//--------------------- .nv.compat                --------------------------
	.section	.nv.compat,"",@"SHT_CUDA_COMPAT_INFO"
	.align	4
        /*0000*/ 	.byte	0x02, 0x09, 0x01, 0x00, 0x02, 0x02, 0x04, 0x00, 0x02, 0x05, 0x05, 0x00, 0x03, 0x07, 0x01, 0x01
        /*0010*/ 	.byte	0x02, 0x03, 0x03, 0x00, 0x02, 0x06, 0x01, 0x00, 0x04, 0x0b, 0x08, 0x00, 0x00, 0x00, 0x00, 0x00
        /*0020*/ 	.byte	0x00, 0x00, 0x00, 0x00


//--------------------- .nv.info.gluon_wgmma      --------------------------
	.section	.nv.info.gluon_wgmma,"",@"SHT_CUDA_INFO"
	.sectionflags	@""
	.align	4


	//----- nvinfo : EIATTR_CUDA_API_VERSION
	.align		4
        /*0000*/ 	.byte	0x04, 0x37
        /*0002*/ 	.short	(.L_7 - .L_6)
.L_6:
        /*0004*/ 	.word	0x00000082


	//----- nvinfo : EIATTR_KPARAM_INFO
	.align		4
.L_7:
        /*0008*/ 	.byte	0x04, 0x17
        /*000a*/ 	.short	(.L_9 - .L_8)
.L_8:
        /*000c*/ 	.word	0x00000000
        /*0010*/ 	.short	0x000a
        /*0012*/ 	.short	0x0048
        /*0014*/ 	.byte	0x00, 0xf4, 0x21, 0x00


	//----- nvinfo : EIATTR_KPARAM_INFO
	.align		4
.L_9:
        /*0018*/ 	.byte	0x04, 0x17
        /*001a*/ 	.short	(.L_11 - .L_10)
.L_10:
        /*001c*/ 	.word	0x00000000
        /*0020*/ 	.short	0x0009
        /*0022*/ 	.short	0x0040
        /*0024*/ 	.byte	0x00, 0xf4, 0x21, 0x00


	//----- nvinfo : EIATTR_KPARAM_INFO
	.align		4
.L_11:
        /*0028*/ 	.byte	0x04, 0x17
        /*002a*/ 	.short	(.L_13 - .L_12)
.L_12:
        /*002c*/ 	.word	0x00000000
        /*0030*/ 	.short	0x0008
        /*0032*/ 	.short	0x0038
        /*0034*/ 	.byte	0x00, 0xf0, 0x21, 0x00


	//----- nvinfo : EIATTR_KPARAM_INFO
	.align		4
.L_13:
        /*0038*/ 	.byte	0x04, 0x17
        /*003a*/ 	.short	(.L_15 - .L_14)
.L_14:
        /*003c*/ 	.word	0x00000000
        /*0040*/ 	.short	0x0007
        /*0042*/ 	.short	0x0030
        /*0044*/ 	.byte	0x00, 0xf0, 0x21, 0x00


	//----- nvinfo : EIATTR_KPARAM_INFO
	.align		4
.L_15:
        /*0048*/ 	.byte	0x04, 0x17
        /*004a*/ 	.short	(.L_17 - .L_16)
.L_16:
        /*004c*/ 	.word	0x00000000
        /*0050*/ 	.short	0x0006
        /*0052*/ 	.short	0x0028
        /*0054*/ 	.byte	0x00, 0xf0, 0x21, 0x00


	//----- nvinfo : EIATTR_KPARAM_INFO
	.align		4
.L_17:
        /*0058*/ 	.byte	0x04, 0x17
        /*005a*/ 	.short	(.L_19 - .L_18)
.L_18:
        /*005c*/ 	.word	0x00000000
        /*0060*/ 	.short	0x0005
        /*0062*/ 	.short	0x0020
        /*0064*/ 	.byte	0x00, 0xf0, 0x11, 0x00


	//----- nvinfo : EIATTR_KPARAM_INFO
	.align		4
.L_19:
        /*0068*/ 	.byte	0x04, 0x17
        /*006a*/ 	.short	(.L_21 - .L_20)
.L_20:
        /*006c*/ 	.word	0x00000000
        /*0070*/ 	.short	0x0004
        /*0072*/ 	.short	0x001c
        /*0074*/ 	.byte	0x00, 0xf0, 0x11, 0x00


	//----- nvinfo : EIATTR_KPARAM_INFO
	.align		4
.L_21:
        /*0078*/ 	.byte	0x04, 0x17
        /*007a*/ 	.short	(.L_23 - .L_22)
.L_22:
        /*007c*/ 	.word	0x00000000
        /*0080*/ 	.short	0x0003
        /*0082*/ 	.short	0x0018
        /*0084*/ 	.byte	0x00, 0xf0, 0x11, 0x00


	//----- nvinfo : EIATTR_KPARAM_INFO
	.align		4
.L_23:
        /*0088*/ 	.byte	0x04, 0x17
        /*008a*/ 	.short	(.L_25 - .L_24)
.L_24:
        /*008c*/ 	.word	0x00000000
        /*0090*/ 	.short	0x0002
        /*0092*/ 	.short	0x0010
        /*0094*/ 	.byte	0x00, 0xf4, 0x21, 0x00


	//----- nvinfo : EIATTR_KPARAM_INFO
	.align		4
.L_25:
        /*0098*/ 	.byte	0x04, 0x17
        /*009a*/ 	.short	(.L_27 - .L_26)
.L_26:
        /*009c*/ 	.word	0x00000000
        /*00a0*/ 	.short	0x0001
        /*00a2*/ 	.short	0x0008
        /*00a4*/ 	.byte	0x00, 0xf4, 0x21, 0x00


	//----- nvinfo : EIATTR_KPARAM_INFO
	.align		4
.L_27:
        /*00a8*/ 	.byte	0x04, 0x17
        /*00aa*/ 	.short	(.L_29 - .L_28)
.L_28:
        /*00ac*/ 	.word	0x00000000
        /*00b0*/ 	.short	0x0000
        /*00b2*/ 	.short	0x0000
        /*00b4*/ 	.byte	0x00, 0xf4, 0x21, 0x00


	//----- nvinfo : EIATTR_SPARSE_MMA_MASK
	.align		4
.L_29:
        /*00b8*/ 	.byte	0x03, 0x50
        /*00ba*/ 	.short	0x0000


	//----- nvinfo : EIATTR_MAXREG_COUNT
	.align		4
        /*00bc*/ 	.byte	0x03, 0x1b
        /*00be*/ 	.short	0x00ff


	//----- nvinfo : EIATTR_NUM_BARRIERS
	.align		4
        /*00c0*/ 	.byte	0x02, 0x4c
        /*00c2*/ 	.byte	0x01
	.zero		1


	//----- nvinfo : EIATTR_MERCURY_ISA_VERSION
	.align		4
        /*00c4*/ 	.byte	0x03, 0x5f
        /*00c6*/ 	.short	0x0101


	//----- nvinfo : EIATTR_INT_WARP_WIDE_INSTR_OFFSETS
	.align		4
        /*00c8*/ 	.byte	0x04, 0x31
        /*00ca*/ 	.short	(.L_31 - .L_30)


	//   ....[0]....
.L_30:
        /*00cc*/ 	.word	0x00001450


	//   ....[1]....
        /*00d0*/ 	.word	0x00001470


	//   ....[2]....
        /*00d4*/ 	.word	0x00001480


	//   ....[3]....
        /*00d8*/ 	.word	0x00001560


	//   ....[4]....
        /*00dc*/ 	.word	0x00001900


	//   ....[5]....
        /*00e0*/ 	.word	0x00001910


	//   ....[6]....
        /*00e4*/ 	.word	0x00001980


	//   ....[7]....
        /*00e8*/ 	.word	0x00001990


	//   ....[8]....
        /*00ec*/ 	.word	0x00001e10


	//   ....[9]....
        /*00f0*/ 	.word	0x00001e30


	//----- nvinfo : EIATTR_COOP_GROUP_MASK_REGIDS
	.align		4
.L_31:
        /*00f4*/ 	.byte	0x04, 0x29
        /*00f6*/ 	.short	(.L_33 - .L_32)


	//   ....[0]....
.L_32:
        /*00f8*/ 	.word	0xffffffff


	//   ....[1]....
        /*00fc*/ 	.word	0xffffffff


	//   ....[2]....
        /*0100*/ 	.word	0xffffffff


	//----- nvinfo : EIATTR_COOP_GROUP_INSTR_OFFSETS
	.align		4
.L_33:
        /*0104*/ 	.byte	0x04, 0x28
        /*0106*/ 	.short	(.L_35 - .L_34)


	//   ....[0]....
.L_34:
        /*0108*/ 	.word	0x00000150


	//   ....[1]....
        /*010c*/ 	.word	0x00000700


	//   ....[2]....
        /*0110*/ 	.word	0x00000cf0


	//----- nvinfo : EIATTR_MBARRIER_INSTR_OFFSETS
	.align		4
.L_35:
        /*0114*/ 	.byte	0x04, 0x39
        /*0116*/ 	.short	(.L_37 - .L_36)


	//   ....[0]....
.L_36:
        /*0118*/ 	.word	0x000015c0
        /*011c*/ 	.word	0x000000ff
        /*0120*/ 	.word	0x00009000
        /*0124*/ 	.short	0x0100
        /*0126*/ 	.byte	0x14
	.zero		1


	//   ....[1]....
        /*0128*/ 	.word	0x000015e0
        /*012c*/ 	.word	0x000000ff
        /*0130*/ 	.word	0x00009008
        /*0134*/ 	.short	0x0100
        /*0136*/ 	.byte	0x14
	.zero		1


	//   ....[2]....
        /*0138*/ 	.word	0x00001610
        /*013c*/ 	.word	0x000000ff
        /*0140*/ 	.word	0x00009010
        /*0144*/ 	.short	0x0100
        /*0146*/ 	.byte	0x14
	.zero		1


	//   ....[3]....
        /*0148*/ 	.word	0x00001a40
        /*014c*/ 	.word	0x000000ff
        /*0150*/ 	.word	0x00009000
        /*0154*/ 	.short	0x010a
        /*0156*/ 	.byte	0x12
	.zero		1


	//   ....[4]....
        /*0158*/ 	.word	0x00001d20
        /*015c*/ 	.word	0x000000ff
        /*0160*/ 	.word	0x00009000
        /*0164*/ 	.short	0x0108
        /*0166*/ 	.byte	0x14
	.zero		1


	//   ....[5]....
        /*0168*/ 	.word	0x00001ea0
        /*016c*/ 	.word	0x000000ff
        /*0170*/ 	.word	0x00009008
        /*0174*/ 	.short	0x0108
        /*0176*/ 	.byte	0x14
	.zero		1


	//   ....[6]....
        /*0178*/ 	.word	0x00001f90
        /*017c*/ 	.word	0x000000ff
        /*0180*/ 	.word	0x00009010
        /*0184*/ 	.short	0x0108
        /*0186*/ 	.byte	0x14
	.zero		1


	//   ....[7]....
        /*0188*/ 	.word	0x00002120
        /*018c*/ 	.word	0x000000ff
        /*0190*/ 	.word	0x00009000
        /*0194*/ 	.short	0x010a
        /*0196*/ 	.byte	0x12
	.zero		1


	//----- nvinfo : EIATTR_NUM_MBARRIERS
	.align		4
.L_37:
        /*0198*/ 	.byte	0x03, 0x38
        /*019a*/ 	.short	0x0003


	//----- nvinfo : EIATTR_EXIT_INSTR_OFFSETS
	.align		4
        /*019c*/ 	.byte	0x04, 0x1c
        /*019e*/ 	.short	(.L_39 - .L_38)


	//   ....[0]....
.L_38:
        /*01a0*/ 	.word	0x00002110


	//----- nvinfo : EIATTR_REQNTID
	.align		4
.L_39:
        /*01a4*/ 	.byte	0x04, 0x10
        /*01a6*/ 	.short	(.L_41 - .L_40)
.L_40:
        /*01a8*/ 	.word	0x00000080
        /*01ac*/ 	.word	0x00000001
        /*01b0*/ 	.word	0x00000001


	//----- nvinfo : EIATTR_CRS_STACK_SIZE
	.align		4
.L_41:
        /*01b4*/ 	.byte	0x04, 0x1e
        /*01b6*/ 	.short	(.L_43 - .L_42)
.L_42:
        /*01b8*/ 	.word	0x00000000


	//----- nvinfo : EIATTR_CBANK_PARAM_SIZE
	.align		4
.L_43:
        /*01bc*/ 	.byte	0x03, 0x19
        /*01be*/ 	.short	0x0050


	//----- nvinfo : EIATTR_PARAM_CBANK
	.align		4
        /*01c0*/ 	.byte	0x04, 0x0a
        /*01c2*/ 	.short	(.L_45 - .L_44)
	.align		4
.L_44:
        /*01c4*/ 	.word	index@(.nv.constant0.gluon_wgmma)
        /*01c8*/ 	.short	0x0210
        /*01ca*/ 	.short	0x0050


	//----- nvinfo : EIATTR_SW_WAR
	.align		4
.L_45:
        /*01cc*/ 	.byte	0x04, 0x36
        /*01ce*/ 	.short	(.L_47 - .L_46)
.L_46:
        /*01d0*/ 	.word	0x00000008
.L_47:


//--------------------- .nv.callgraph             --------------------------
	.section	.nv.callgraph,"",@"SHT_CUDA_CALLGRAPH"
	.align	4
	.sectionentsize	8
	.align		4
        /*0000*/ 	.word	0x00000000
	.align		4
        /*0004*/ 	.word	0xffffffff
	.align		4
        /*0008*/ 	.word	0x00000000
	.align		4
        /*000c*/ 	.word	0xfffffffe
	.align		4
        /*0010*/ 	.word	0x00000000
	.align		4
        /*0014*/ 	.word	0xfffffffd
	.align		4
        /*0018*/ 	.word	0x00000000
	.align		4
        /*001c*/ 	.word	0xfffffffc


//--------------------- .text.gluon_wgmma         --------------------------
	.section	.text.gluon_wgmma,"ax",@progbits
	.align	128
        .global         gluon_wgmma
        .type           gluon_wgmma,@function
        .size           gluon_wgmma,(.L_x_52 - gluon_wgmma)
        .other          gluon_wgmma,@"STO_CUDA_ENTRY STV_DEFAULT"
gluon_wgmma:
.text.gluon_wgmma:
[----:B------:R-:W-:Y:S01]  /*0000*/  LDC R1, c[0x0][0x28] ;  /* 0x00000a00ff017b82 */ /* 0x000fe20000000800 */
[----:B------:R-:W1:Y:S07]  /*0010*/  S2R R0, SR_TID.X ;  /* 0x0000000000007919 */ /* 0x000e6e0000002100 */
[----:B------:R-:W2:Y:S01]  /*0020*/  S2UR UR4, SR_CgaCtaId ;  /* 0x00000000000479c3 */ /* 0x000ea20000008800 */
[----:B------:R-:W-:Y:S01]  /*0030*/  UMOV UR20, 0x400 ;  /* 0x0000040000147882 */ /* 0x000fe20000000000 */
[----:B------:R-:W-:Y:S01]  /*0040*/  ULDC UR6, c[0x0][0xc] ;  /* 0x0000030000067ab9 */ /* 0x000fe20000000800 */
[----:B------:R-:W-:Y:S01]  /*0050*/  ULDC.64 UR26, c[0x0][0x250] ;  /* 0x00009400001a7ab9 */ /* 0x000fe20000000a00 */
[----:B------:R-:W-:Y:S04]  /*0060*/  BSSY B0, `(.L_x_0) ;  /* 0x000001f000007945 */ /* 0x000fe80003800000 */
[----:B------:R-:W3:Y:S08]  /*0070*/  LDC R3, c[0x0][0x228] ;  /* 0x00008a00ff037b82 */ /* 0x000ef00000000800 */
[----:B------:R-:W4:Y:S08]  /*0080*/  LDC R12, c[0x0][0x230] ;  /* 0x00008c00ff0c7b82 */ /* 0x000f300000000800 */
[----:B------:R-:W-:Y:S01]  /*0090*/  S2UR UR21, SR_CTAID.Y ;  /* 0x00000000001579c3 */ /* 0x000fe20000002600 */
[----:B--2---:R-:W-:-:S03]  /*00a0*/  ULEA UR20, UR4, UR20, 0x18 ;  /* 0x0000001404147291 */ /* 0x004fc6000f8ec03f */
[----:B------:R-:W-:Y:S01]  /*00b0*/  ULDC UR4, c[0x0][0x10] ;  /* 0x0000040000047ab9 */ /* 0x000fe20000000800 */
[----:B-1----:R-:W-:-:S03]  /*00c0*/  LOP3.LUT R2, R0, 0x7f, RZ, 0xc0, !PT ;  /* 0x0000007f00027812 */ /* 0x002fc600078ec0ff */
[----:B------:R-:W1:Y:S01]  /*00d0*/  S2UR UR5, SR_CTAID.Z ;  /* 0x00000000000579c3 */ /* 0x000e620000002700 */
[----:B---3--:R-:W-:Y:S01]  /*00e0*/  VIADD R3, R3, 0xffffffff ;  /* 0xffffffff03037836 */ /* 0x008fe20000000000 */
[C---:B------:R-:W-:Y:S02]  /*00f0*/  ISETP.GE.U32.AND P0, PT, R2.reuse, 0x20, PT ;  /* 0x000000200200780c */ /* 0x040fe40003f06070 */
[C---:B------:R-:W-:Y:S02]  /*0100*/  ISETP.NE.U32.AND P2, PT, R2.reuse, RZ, PT ;  /* 0x000000ff0200720c */ /* 0x040fe40003f45070 */
[----:B------:R-:W-:Y:S02]  /*0110*/  LEA R13, R2, UR20, 0x2 ;  /* 0x00000014020d7c11 */ /* 0x000fe4000f8e10ff */
[----:B------:R-:W2:Y:S01]  /*0120*/  S2UR UR28, SR_CTAID.X ;  /* 0x00000000001c79c3 */ /* 0x000ea20000002500 */
[----:B----4-:R-:W-:-:S06]  /*0130*/  VIADD R8, R12, 0xffffffff ;  /* 0xffffffff0c087836 */ /* 0x010fcc0000000000 */
[----:B------:R3:W-:Y:S01]  /*0140*/  @!P0 STS [R13], RZ ;  /* 0x000000ff0d008388 */ /* 0x0007e20000000800 */
[----:B------:R-:W-:-:S03]  /*0150*/  NOP ;  /* 0x0000000000007918 */ /* 0x000fc60000000000 */
[----:B------:R3:W-:Y:S01]  /*0160*/  @!P2 STS [UR20+0x24], R3 ;  /* 0x00002403ff00a988 */ /* 0x0007e20008000814 */
[----:B-1----:R-:W-:-:S03]  /*0170*/  UIMAD UR4, UR5, UR4, UR21 ;  /* 0x00000004050472a4 */ /* 0x002fc6000f8e0215 */
[----:B------:R3:W-:Y:S01]  /*0180*/  @!P2 STS [UR20+0x20], R8 ;  /* 0x00002008ff00a988 */ /* 0x0007e20008000814 */
[----:B--2---:R-:W-:-:S04]  /*0190*/  UIMAD UR4, UR4, UR6, UR28 ;  /* 0x00000006040472a4 */ /* 0x004fc8000f8e021c */
[----:B------:R-:W-:-:S03]  /*01a0*/  UIMAD UR5, UR4, 0x180, URZ ;  /* 0x00000180040578a4 */ /* 0x000fc6000f8e023f */
[----:B------:R-:W-:Y:S01]  /*01b0*/  UMOV UR4, URZ ;  /* 0x0000003f00047c82 */ /* 0x000fe20008000000 */
[----:B------:R-:W-:-:S04]  /*01c0*/  UIADD3 UR22, UP0, UR5, UR26, URZ ;  /* 0x0000001a05167290 */ /* 0x000fc8000ff1e03f */
[----:B------:R-:W-:Y:S01]  /*01d0*/  ULEA.HI.X.SX32 UR23, UR5, UR27, 0x1, UP0 ;  /* 0x0000001b05177291 */ /* 0x000fe200080f0e3f */
[----:B---3--:R-:W-:Y:S11]  /*01e0*/  @P2 BRA `(.L_x_1) ;  /* 0x0000000000182947 */ /* 0x008ff60003800000 */
[----:B------:R-:W1:Y:S01]  /*01f0*/  LDS R4, [UR20+0x8] ;  /* 0x00000814ff047984 */ /* 0x000e620008000800 */
[----:B------:R-:W2:Y:S01]  /*0200*/  LDC.64 R6, c[0x0][0x210] ;  /* 0x00008400ff067b82 */ /* 0x000ea20000000a00 */
[----:B------:R-:W-:Y:S02]  /*0210*/  IMAD.MOV.U32 R5, RZ, RZ, 0x70 ;  /* 0x00000070ff057424 */ /* 0x000fe400078e00ff */
[----:B--2---:R2:W-:Y:S03]  /*0220*/  STS.64 [UR20], R6 ;  /* 0x00000006ff007988 */ /* 0x0045e60008000a14 */
[----:B-1----:R-:W-:-:S05]  /*0230*/  LOP3.LUT R4, R4, 0x10, R5, 0xd8, !PT ;  /* 0x0000001004047812 */ /* 0x002fca00078ed805 */
[----:B------:R2:W-:Y:S02]  /*0240*/  STS [UR20+0x8], R4 ;  /* 0x00000804ff007988 */ /* 0x0005e40008000814 */
.L_x_1:
[----:B------:R-:W-:Y:S05]  /*0250*/  BSYNC B0 ;  /* 0x0000000000007941 */ /* 0x000fea0003800000 */
.L_x_0:
[----:B------:R-:W-:Y:S04]  /*0260*/  BSSY B0, `(.L_x_2) ;  /* 0x000000a000007945 */ /* 0x000fe80003800000 */
[----:B------:R-:W-:Y:S05]  /*0270*/  @P2 BRA `(.L_x_3) ;  /* 0x0000000000202947 */ /* 0x000fea0003800000 */
[----:B--2---:R-:W1:Y:S01]  /*0280*/  LDS R4, [UR20+0x34] ;  /* 0x00003414ff047984 */ /* 0x004e620008000800 */
[----:B------:R-:W-:Y:S02]  /*0290*/  IMAD.MOV.U32 R5, RZ, RZ, 0x1f000000 ;  /* 0x1f000000ff057424 */ /* 0x000fe400078e00ff */
[----:B------:R-:W-:Y:S01]  /*02a0*/  @!P2 IMAD.MOV.U32 R6, RZ, RZ, 0x3f ;  /* 0x0000003fff06a424 */ /* 0x000fe200078e00ff */
[----:B------:R-:W2:Y:S02]  /*02b0*/  @!P2 LDS R7, [UR20+0x38] ;  /* 0x00003814ff07a984 */ /* 0x000ea40008000800 */
[----:B-1----:R-:W-:Y:S02]  /*02c0*/  LOP3.LUT R4, R4, 0xff000000, R5, 0xb8, !PT ;  /* 0xff00000004047812 */ /* 0x002fe400078eb805 */
[----:B--2---:R-:W-:-:S03]  /*02d0*/  @!P2 LOP3.LUT R5, R7, 0xff, R6, 0xb8, !PT ;  /* 0x000000ff0705a812 */ /* 0x004fc600078eb806 */
[----:B------:R1:W-:Y:S04]  /*02e0*/  STS [UR20+0x34], R4 ;  /* 0x00003404ff007988 */ /* 0x0003e80008000814 */
[----:B------:R1:W-:Y:S02]  /*02f0*/  @!P2 STS [UR20+0x38], R5 ;  /* 0x00003805ff00a988 */ /* 0x0003e40008000814 */
.L_x_3:
[----:B------:R-:W-:Y:S05]  /*0300*/  BSYNC B0 ;  /* 0x0000000000007941 */ /* 0x000fea0003800000 */
.L_x_2:
[----:B------:R-:W-:Y:S04]  /*0310*/  BSSY B0, `(.L_x_4) ;  /* 0x000000e000007945 */ /* 0x000fe80003800000 */
[----:B------:R-:W-:Y:S05]  /*0320*/  @P2 BRA `(.L_x_5) ;  /* 0x0000000000302947 */ /* 0x000fea0003800000 */
[----:B-1----:R-:W1:Y:S01]  /*0330*/  LDS R5, [UR20+0x34] ;  /* 0x00003414ff057984 */ /* 0x002e620008000800 */
[----:B--2---:R-:W2:Y:S03]  /*0340*/  LDC.64 R6, c[0x0][0x238] ;  /* 0x00008e00ff067b82 */ /* 0x004ea60000000a00 */
[----:B------:R-:W3:Y:S01]  /*0350*/  LDS R4, [UR20+0x1c] ;  /* 0x00001c14ff047984 */ /* 0x000ee20008000800 */
[C---:B--2---:R-:W-:Y:S01]  /*0360*/  SHF.L.U64.HI R7, R6.reuse, 0x1, R7 ;  /* 0x0000000106077819 */ /* 0x044fe20000010207 */
[----:B------:R-:W-:-:S03]  /*0370*/  IMAD.SHL.U32 R6, R6, 0x2, RZ ;  /* 0x0000000206067824 */ /* 0x000fc600078e00ff */
[--C-:B------:R-:W-:Y:S02]  /*0380*/  SHF.R.U32.HI R9, RZ, 0x4, R7.reuse ;  /* 0x00000004ff097819 */ /* 0x100fe40000011607 */
[----:B------:R-:W-:-:S05]  /*0390*/  SHF.R.U64 R6, R6, 0x4, R7 ;  /* 0x0000000406067819 */ /* 0x000fca0000001207 */
[----:B------:R4:W-:Y:S01]  /*03a0*/  STS [UR20+0xc], R6 ;  /* 0x00000c06ff007988 */ /* 0x0009e20008000814 */
[----:B-1----:R-:W-:Y:S02]  /*03b0*/  LOP3.LUT R5, R5, 0x7, RZ, 0xb8, !PT ;  /* 0x0000000705057812 */ /* 0x002fe400078eb8ff */
[----:B---3--:R-:W-:-:S03]  /*03c0*/  LOP3.LUT R4, R4, 0xf, R9, 0xb8, !PT ;  /* 0x0000000f04047812 */ /* 0x008fc600078eb809 */
[----:B------:R4:W-:Y:S04]  /*03d0*/  STS [UR20+0x34], R5 ;  /* 0x00003405ff007988 */ /* 0x0009e80008000814 */
[----:B------:R4:W-:Y:S02]  /*03e0*/  STS [UR20+0x1c], R4 ;  /* 0x00001c04ff007988 */ /* 0x0009e40008000814 */
.L_x_5:
[----:B------:R-:W-:Y:S05]  /*03f0*/  BSYNC B0 ;  /* 0x0000000000007941 */ /* 0x000fea0003800000 */
.L_x_4:
[----:B------:R-:W-:Y:S04]  /*0400*/  BSSY B1, `(.L_x_6) ;  /* 0x000001a000017945 */ /* 0x000fe80003800000 */
[----:B------:R-:W-:Y:S04]  /*0410*/  BSSY B0, `(.L_x_7) ;  /* 0x0000015000007945 */ /* 0x000fe80003800000 */
[----:B------:R-:W-:Y:S05]  /*0420*/  @P2 BRA `(.L_x_8) ;  /* 0x0000000000202947 */ /* 0x000fea0003800000 */
[----:B-12-4-:R-:W1:Y:S02]  /*0430*/  LDS R4, [UR20+0x34] ;  /* 0x00003414ff047984 */ /* 0x016e640008000800 */
[----:B-1----:R-:W-:-:S05]  /*0440*/  LOP3.LUT R4, R4, 0x38, RZ, 0xb8, !PT ;  /* 0x0000003804047812 */ /* 0x002fca00078eb8ff */
[----:B------:R1:W-:Y:S01]  /*0450*/  STS [UR20+0x34], R4 ;  /* 0x00003404ff007988 */ /* 0x0003e20008000814 */
[----:B------:R-:W-:Y:S05]  /*0460*/  @P2 BRA `(.L_x_9) ;  /* 0x0000000000202947 */ /* 0x000fea0003800000 */
[----:B-1----:R-:W1:Y:S01]  /*0470*/  LDS R4, [UR20+0x8] ;  /* 0x00000814ff047984 */ /* 0x002e620008000800 */
[----:B------:R-:W-:-:S05]  /*0480*/  IMAD.MOV.U32 R5, RZ, RZ, 0x780 ;  /* 0x00000780ff057424 */ /* 0x000fca00078e00ff */
[----:B-1----:R-:W-:-:S05]  /*0490*/  LOP3.LUT R4, R4, 0x300, R5, 0xd8, !PT ;  /* 0x0000030004047812 */ /* 0x002fca00078ed805 */
[----:B------:R3:W-:Y:S02]  /*04a0*/  STS [UR20+0x8], R4 ;  /* 0x00000804ff007988 */ /* 0x0007e40008000814 */
.L_x_8:
[----:B------:R-:W-:Y:S05]  /*04b0*/  @P2 BRA `(.L_x_10) ;  /* 0x0000000000282947 */ /* 0x000fea0003800000 */
[----:B-1234-:R-:W1:Y:S02]  /*04c0*/  LDS R4, [UR20+0x8] ;  /* 0x00000814ff047984 */ /* 0x01ee640008000800 */
[----:B-1----:R-:W-:-:S05]  /*04d0*/  LOP3.LUT R4, R4, 0x1800, RZ, 0xb8, !PT ;  /* 0x0000180004047812 */ /* 0x002fca00078eb8ff */
[----:B------:R2:W-:Y:S02]  /*04e0*/  STS [UR20+0x8], R4 ;  /* 0x00000804ff007988 */ /* 0x0005e40008000814 */
.L_x_9:
[----:B------:R-:W-:Y:S05]  /*04f0*/  @P2 BREAK B0 ;  /* 0x0000000000002942 */ /* 0x000fea0003800000 */
[----:B------:R-:W-:Y:S05]  /*0500*/  @P2 BRA `(.L_x_11) ;  /* 0x0000000000242947 */ /* 0x000fea0003800000 */
[----:B------:R-:W3:Y:S01]  /*0510*/  LDS R5, [UR20+0x8] ;  /* 0x00000814ff057984 */ /* 0x000ee20008000800 */
[----:B-12---:R-:W-:-:S05]  /*0520*/  IMAD.MOV.U32 R4, RZ, RZ, 0x6000 ;  /* 0x00006000ff047424 */ /* 0x006fca00078e00ff */
[----:B---3--:R-:W-:-:S04]  /*0530*/  LOP3.LUT R4, R5, 0x4000, R4, 0xd8, !PT ;  /* 0x0000400005047812 */ /* 0x008fc800078ed804 */
[----:B------:R-:W-:-:S05]  /*0540*/  LOP3.LUT R4, R4, 0x400000, RZ, 0xb8, !PT ;  /* 0x0040000004047812 */ /* 0x000fca00078eb8ff */
[----:B------:R5:W-:Y:S02]  /*0550*/  STS [UR20+0x8], R4 ;  /* 0x00000804ff007988 */ /* 0x000be40008000814 */
.L_x_10:
[----:B------:R-:W-:Y:S05]  /*0560*/  BSYNC B0 ;  /* 0x0000000000007941 */ /* 0x000fea0003800000 */
.L_x_7:
[----:B-12345:R-:W1:Y:S02]  /*0570*/  @!P2 LDS R4, [UR20+0x8] ;  /* 0x00000814ff04a984 */ /* 0x03ee640008000800 */
[----:B-1----:R-:W-:-:S05]  /*0580*/  @!P2 LOP3.LUT R4, R4, 0x8000, RZ, 0xb8, !PT ;  /* 0x000080000404a812 */ /* 0x002fca00078eb8ff */
[----:B------:R3:W-:Y:S02]  /*0590*/  @!P2 STS [UR20+0x8], R4 ;  /* 0x00000804ff00a988 */ /* 0x0007e40008000814 */
.L_x_11:
[----:B------:R-:W-:Y:S05]  /*05a0*/  BSYNC B1 ;  /* 0x0000000000017941 */ /* 0x000fea0003800000 */
.L_x_6:
[----:B------:R-:W-:Y:S05]  /*05b0*/  WARPSYNC.ALL ;  /* 0x0000000000007948 */ /* 0x000fea0003800000 */
[----:B------:R-:W-:Y:S05]  /*05c0*/  @P0 BRA `(.L_x_12) ;  /* 0x0000000000280947 */ /* 0x000fea0003800000 */
[----:B-123--:R-:W1:Y:S01]  /*05d0*/  S2R R4, SR_LANEID ;  /* 0x0000000000047919 */ /* 0x00ee620000000000 */
[----:B------:R-:W-:Y:S05]  /*05e0*/  WARPSYNC.ALL ;  /* 0x0000000000007948 */ /* 0x000fea0003800000 */
[----:B-1----:R-:W-:-:S05]  /*05f0*/  IMAD.SHL.U32 R6, R4, 0x4, RZ ;  /* 0x0000000404067824 */ /* 0x002fca00078e00ff */
[----:B------:R-:W1:Y:S01]  /*0600*/  LDS R7, [R6+UR20] ;  /* 0x0000001406077984 */ /* 0x000e620008000800 */
[----:B------:R-:W-:-:S05]  /*0610*/  IADD3 R4, P1, R6, UR22, RZ ;  /* 0x0000001606047c10 */ /* 0x000fca000ff3e0ff */
[----:B------:R-:W-:-:S05]  /*0620*/  IMAD.X R5, RZ, RZ, UR23, P1 ;  /* 0x00000017ff057e24 */ /* 0x000fca00088e06ff */
[----:B-1----:R4:W5:Y:S01]  /*0630*/  ATOMG.E.EXCH.STRONG.GPU PT, RZ, [R4], R7 ;  /* 0x0000000704ff73a8 */ /* 0x00296200041ee100 */
[----:B------:R-:W-:-:S04]  /*0640*/  DEPBAR {5,4,3,2,1,0} ;  /* 0x0000003f0000791a */ /* 0x000fc80000000000 */
[----:B------:R4:W-:Y:S01]  /*0650*/  UTMACCTL.IV [UR22] ;  /* 0x00000000160079b9 */ /* 0x0009e20008000000 */
[----:B------:R-:W-:Y:S01]  /*0660*/  NOP ;  /* 0x0000000000007918 */ /* 0x000fe20000000000 */
.L_x_12:
[----:B------:R-:W-:Y:S05]  /*0670*/  @P0 BRA `(.L_x_13) ;  /* 0x00000000000c0947 */ /* 0x000fea0003800000 */
[----:B------:R0:W-:Y:S01]  /*0680*/  UTMACMDFLUSH ;  /* 0x00000000000079b7 */ /* 0x0001e20000000000 */
[----:B------:R-:W-:Y:S05]  /*0690*/  @P0 BRA `(.L_x_13) ;  /* 0x0000000000040947 */ /* 0x000fea0003800000 */
[----:B------:R-:W-:-:S04]  /*06a0*/  DEPBAR.LE SB0, 0x0 ;  /* 0x000080000000791a */ /* 0x000fc80000000000 */
.L_x_13:
[----:B------:R-:W-:Y:S05]  /*06b0*/  WARPSYNC.ALL ;  /* 0x0000000000007948 */ /* 0x000fea0003800000 */
[----:B-----5:R-:W-:Y:S06]  /*06c0*/  BAR.SYNC.DEFER_BLOCKING 0x0 ;  /* 0x0000000000007b1d */ /* 0x020fec0000010000 */
[----:B------:R-:W-:Y:S02]  /*06d0*/  BSSY B1, `(.L_x_14) ;  /* 0x000000b000017945 */ /* 0x000fe40003800000 */
[----:B------:R-:W-:Y:S06]  /*06e0*/  BAR.SYNC.DEFER_BLOCKING 0x0 ;  /* 0x0000000000007b1d */ /* 0x000fec0000010000 */
[----:B------:R5:W-:Y:S01]  /*06f0*/  @!P0 STS [R13], RZ ;  /* 0x000000ff0d008388 */ /* 0x000be20000000800 */
[----:B------:R-:W-:Y:S01]  /*0700*/  NOP ;  /* 0x0000000000007918 */ /* 0x000fe20000000000 */
[----:B------:R-:W-:Y:S05]  /*0710*/  @P2 BRA `(.L_x_15) ;  /* 0x0000000000182947 */ /* 0x000fea0003800000 */
[----:B-1234-:R-:W1:Y:S01]  /*0720*/  LDS R4, [UR20+0x8] ;  /* 0x00000814ff047984 */ /* 0x01ee620008000800 */
[----:B------:R-:W2:Y:S01]  /*0730*/  LDC.64 R6, c[0x0][0x218] ;  /* 0x00008600ff067b82 */ /* 0x000ea20000000a00 */
[----:B------:R-:W-:Y:S02]  /*0740*/  IMAD.MOV.U32 R5, RZ, RZ, 0x70 ;  /* 0x00000070ff057424 */ /* 0x000fe400078e00ff */
[----:B--2---:R2:W-:Y:S03]  /*0750*/  STS.64 [UR20], R6 ;  /* 0x00000006ff007988 */ /* 0x0045e60008000a14 */
[----:B-1----:R-:W-:-:S05]  /*0760*/  LOP3.LUT R4, R4, 0x10, R5, 0xd8, !PT ;  /* 0x0000001004047812 */ /* 0x002fca00078ed805 */
[----:B------:R2:W-:Y:S02]  /*0770*/  STS [UR20+0x8], R4 ;  /* 0x00000804ff007988 */ /* 0x0005e40008000814 */
.L_x_15:
[----:B----4-:R-:W-:Y:S05]  /*0780*/  BSYNC B1 ;  /* 0x0000000000017941 */ /* 0x010fea0003800000 */
.L_x_14:
[----:B------:R-:W-:Y:S04]  /*0790*/  BSSY B2, `(.L_x_16) ;  /* 0x000000f000027945 */ /* 0x000fe80003800000 */
[----:B------:R-:W-:Y:S04]  /*07a0*/  BSSY B1, `(.L_x_17) ;  /* 0x000000c000017945 */ /* 0x000fe80003800000 */
[----:B------:R-:W-:Y:S05]  /*07b0*/  @P2 BRA `(.L_x_18) ;  /* 0x0000000000282947 */ /* 0x000fea0003800000 */
[----:B-123--:R-:W1:Y:S01]  /*07c0*/  LDS R4, [UR20+0x34] ;  /* 0x00003414ff047984 */ /* 0x00ee620008000800 */
[----:B------:R-:W-:Y:S01]  /*07d0*/  IMAD.MOV.U32 R5, RZ, RZ, 0x1f000000 ;  /* 0x1f000000ff057424 */ /* 0x000fe200078e00ff */
[----:B------:R-:W-:Y:S05]  /*07e0*/  @P2 BREAK B1 ;  /* 0x0000000000012942 */ /* 0x000fea0003800000 */
[----:B-1----:R-:W-:-:S05]  /*07f0*/  LOP3.LUT R4, R4, 0xff000000, R5, 0xb8, !PT ;  /* 0xff00000004047812 */ /* 0x002fca00078eb805 */
[----:B------:R1:W-:Y:S01]  /*0800*/  STS [UR20+0x34], R4 ;  /* 0x00003404ff007988 */ /* 0x0003e20008000814 */
[----:B------:R-:W-:Y:S05]  /*0810*/  @P2 BRA `(.L_x_19) ;  /* 0x0000000000182947 */ /* 0x000fea0003800000 */
[----:B------:R-:W2:Y:S01]  /*0820*/  LDS R5, [UR20+0x38] ;  /* 0x00003814ff057984 */ /* 0x000ea20008000800 */
[----:B-1----:R-:W-:-:S05]  /*0830*/  IMAD.MOV.U32 R4, RZ, RZ, 0x7f ;  /* 0x0000007fff047424 */ /* 0x002fca00078e00ff */
[----:B--2---:R-:W-:-:S05]  /*0840*/  LOP3.LUT R4, R5, 0xff, R4, 0xb8, !PT ;  /* 0x000000ff05047812 */ /* 0x004fca00078eb804 */
[----:B------:R4:W-:Y:S02]  /*0850*/  STS [UR20+0x38], R4 ;  /* 0x00003804ff007988 */ /* 0x0009e40008000814 */
.L_x_18:
[----:B------:R-:W-:Y:S05]  /*0860*/  BSYNC B1 ;  /* 0x0000000000017941 */ /* 0x000fea0003800000 */
.L_x_17:
[----:B------:R1:W-:Y:S02]  /*0870*/  @!P2 STS [UR20+0x20], R8 ;  /* 0x00002008ff00a988 */ /* 0x0003e40008000814 */
.L_x_19:
[----:B------:R-:W-:Y:S05]  /*0880*/  BSYNC B2 ;  /* 0x0000000000027941 */ /* 0x000fea0003800000 */
.L_x_16:
[----:B------:R-:W-:Y:S05]  /*0890*/  WARPSYNC.ALL ;  /* 0x0000000000007948 */ /* 0x000fea0003800000 */
[----:B--2---:R-:W2:Y:S01]  /*08a0*/  LDC R6, c[0x0][0x22c] ;  /* 0x00008b00ff067b82 */ /* 0x004ea20000000800 */
[----:B------:R-:W-:Y:S01]  /*08b0*/  BSSY B2, `(.L_x_20) ;  /* 0x0000010000027945 */ /* 0x000fe20003800000 */
[----:B--2---:R-:W-:-:S05]  /*08c0*/  VIADD R6, R6, 0xffffffff ;  /* 0xffffffff06067836 */ /* 0x004fca0000000000 */
[----:B------:R2:W-:Y:S01]  /*08d0*/  @!P2 STS [UR20+0x24], R6 ;  /* 0x00002406ff00a988 */ /* 0x0005e20008000814 */
[----:B------:R-:W-:Y:S05]  /*08e0*/  @P2 BRA `(.L_x_21) ;  /* 0x0000000000302947 */ /* 0x000fea0003800000 */
[----:B------:R-:W2:Y:S01]  /*08f0*/  LDS R5, [UR20+0x34] ;  /* 0x00003414ff057984 */ /* 0x000ea20008000800 */
[----:B------:R-:W2:Y:S03]  /*0900*/  LDC.64 R10, c[0x0][0x240] ;  /* 0x00009000ff0a7b82 */ /* 0x000ea60000000a00 */
[----:B-1-34-:R-:W1:Y:S01]  /*0910*/  LDS R4, [UR20+0x1c] ;  /* 0x00001c14ff047984 */ /* 0x01ae620008000800 */
[C---:B--2---:R-:W-:Y:S01]  /*0920*/  SHF.L.U64.HI R8, R10.reuse, 0x1, R11 ;  /* 0x000000010a087819 */ /* 0x044fe2000001020b */
[----:B------:R-:W-:-:S03]  /*0930*/  IMAD.SHL.U32 R7, R10, 0x2, RZ ;  /* 0x000000020a077824 */ /* 0x000fc600078e00ff */
[--C-:B------:R-:W-:Y:S02]  /*0940*/  SHF.R.U32.HI R9, RZ, 0x4, R8.reuse ;  /* 0x00000004ff097819 */ /* 0x100fe40000011608 */
[----:B------:R-:W-:-:S05]  /*0950*/  SHF.R.U64 R7, R7, 0x4, R8 ;  /* 0x0000000407077819 */ /* 0x000fca0000001208 */
[----:B------:R2:W-:Y:S01]  /*0960*/  STS [UR20+0xc], R7 ;  /* 0x00000c07ff007988 */ /* 0x0005e20008000814 */
[----:B------:R-:W-:Y:S02]  /*0970*/  LOP3.LUT R5, R5, 0x7, RZ, 0xb8, !PT ;  /* 0x0000000705057812 */ /* 0x000fe400078eb8ff */
[----:B-1----:R-:W-:-:S03]  /*0980*/  LOP3.LUT R4, R4, 0xf, R9, 0xb8, !PT ;  /* 0x0000000f04047812 */ /* 0x002fc600078eb809 */
[----:B------:R2:W-:Y:S04]  /*0990*/  STS [UR20+0x34], R5 ;  /* 0x00003405ff007988 */ /* 0x0005e80008000814 */
[----:B------:R2:W-:Y:S02]  /*09a0*/  STS [UR20+0x1c], R4 ;  /* 0x00001c04ff007988 */ /* 0x0005e40008000814 */
.L_x_21:
[----:B------:R-:W-:Y:S05]  /*09b0*/  BSYNC B2 ;  /* 0x0000000000027941 */ /* 0x000fea0003800000 */
.L_x_20:
[----:B------:R-:W-:Y:S04]  /*09c0*/  BSSY B3, `(.L_x_22) ;  /* 0x000001a000037945 */ /* 0x000fe80003800000 */
[----:B------:R-:W-:Y:S04]  /*09d0*/  BSSY B2, `(.L_x_23) ;  /* 0x0000015000027945 */ /* 0x000fe80003800000 */
[----:B------:R-:W-:Y:S05]  /*09e0*/  @P2 BRA `(.L_x_24) ;  /* 0x0000000000202947 */ /* 0x000fea0003800000 */
[----:B-1234-:R-:W1:Y:S02]  /*09f0*/  LDS R4, [UR20+0x34] ;  /* 0x00003414ff047984 */ /* 0x01ee640008000800 */
[----:B-1----:R-:W-:-:S05]  /*0a00*/  LOP3.LUT R4, R4, 0x38, RZ, 0xb8, !PT ;  /* 0x0000003804047812 */ /* 0x002fca00078eb8ff */
[----:B------:R1:W-:Y:S01]  /*0a10*/  STS [UR20+0x34], R4 ;  /* 0x00003404ff007988 */ /* 0x0003e20008000814 */
[----:B------:R-:W-:Y:S05]  /*0a20*/  @P2 BRA `(.L_x_25) ;  /* 0x0000000000202947 */ /* 0x000fea0003800000 */
[----:B-1----:R-:W1:Y:S01]  /*0a30*/  LDS R4, [UR20+0x8] ;  /* 0x00000814ff047984 */ /* 0x002e620008000800 */
[----:B------:R-:W-:-:S05]  /*0a40*/  IMAD.MOV.U32 R5, RZ, RZ, 0x780 ;  /* 0x00000780ff057424 */ /* 0x000fca00078e00ff */
[----:B-1----:R-:W-:-:S05]  /*0a50*/  LOP3.LUT R4, R4, 0x300, R5, 0xd8, !PT ;  /* 0x0000030004047812 */ /* 0x002fca00078ed805 */
[----:B------:R1:W-:Y:S02]  /*0a60*/  STS [UR20+0x8], R4 ;  /* 0x00000804ff007988 */ /* 0x0003e40008000814 */
.L_x_24:
[----:B------:R-:W-:Y:S05]  /*0a70*/  @P2 BRA `(.L_x_26) ;  /* 0x0000000000282947 */ /* 0x000fea0003800000 */
[----:B-1234-:R-:W1:Y:S02]  /*0a80*/  LDS R4, [UR20+0x8] ;  /* 0x00000814ff047984 */ /* 0x01ee640008000800 */
[----:B-1----:R-:W-:-:S05]  /*0a90*/  LOP3.LUT R4, R4, 0x1800, RZ, 0xb8, !PT ;  /* 0x0000180004047812 */ /* 0x002fca00078eb8ff */
[----:B------:R2:W-:Y:S02]  /*0aa0*/  STS [UR20+0x8], R4 ;  /* 0x00000804ff007988 */ /* 0x0005e40008000814 */
.L_x_25:
[----:B------:R-:W-:Y:S05]  /*0ab0*/  @P2 BREAK B2 ;  /* 0x0000000000022942 */ /* 0x000fea0003800000 */
[----:B------:R-:W-:Y:S05]  /*0ac0*/  @P2 BRA `(.L_x_27) ;  /* 0x0000000000242947 */ /* 0x000fea0003800000 */
[----:B-12---:R-:W1:Y:S01]  /*0ad0*/  LDS R4, [UR20+0x8] ;  /* 0x00000814ff047984 */ /* 0x006e620008000800 */
[----:B------:R-:W-:-:S05]  /*0ae0*/  IMAD.MOV.U32 R5, RZ, RZ, 0x6000 ;  /* 0x00006000ff057424 */ /* 0x000fca00078e00ff */
[----:B-1----:R-:W-:-:S04]  /*0af0*/  LOP3.LUT R4, R4, 0x4000, R5, 0xd8, !PT ;  /* 0x0000400004047812 */ /* 0x002fc800078ed805 */
[----:B------:R-:W-:-:S05]  /*0b00*/  LOP3.LUT R4, R4, 0x400000, RZ, 0xb8, !PT ;  /* 0x0040000004047812 */ /* 0x000fca00078eb8ff */
[----:B------:R1:W-:Y:S02]  /*0b10*/  STS [UR20+0x8], R4 ;  /* 0x00000804ff007988 */ /* 0x0003e40008000814 */
.L_x_26:
[----:B------:R-:W-:Y:S05]  /*0b20*/  BSYNC B2 ;  /* 0x0000000000027941 */ /* 0x000fea0003800000 */
.L_x_23:
[----:B-1234-:R-:W1:Y:S02]  /*0b30*/  @!P2 LDS R4, [UR20+0x8] ;  /* 0x00000814ff04a984 */ /* 0x01ee640008000800 */
[----:B-1----:R-:W-:-:S05]  /*0b40*/  @!P2 LOP3.LUT R4, R4, 0x8000, RZ, 0xb8, !PT ;  /* 0x000080000404a812 */ /* 0x002fca00078eb8ff */
[----:B------:R3:W-:Y:S02]  /*0b50*/  @!P2 STS [UR20+0x8], R4 ;  /* 0x00000804ff00a988 */ /* 0x0007e40008000814 */
.L_x_27:
[----:B------:R-:W-:Y:S05]  /*0b60*/  BSYNC B3 ;  /* 0x0000000000037941 */ /* 0x000fea0003800000 */
.L_x_22:
[----:B------:R-:W-:Y:S05]  /*0b70*/  WARPSYNC.ALL ;  /* 0x0000000000007948 */ /* 0x000fea0003800000 */
[----:B------:R-:W-:-:S04]  /*0b80*/  UIADD3 UR25, UR5, 0x80, URZ ;  /* 0x0000008005197890 */ /* 0x000fc8000fffe03f */
[----:B------:R-:W-:-:S04]  /*0b90*/  UIADD3 UR24, UP0, UR25, UR26, URZ ;  /* 0x0000001a19187290 */ /* 0x000fc8000ff1e03f */
[----:B------:R-:W-:Y:S01]  /*0ba0*/  ULEA.HI.X.SX32 UR25, UR25, UR27, 0x1, UP0 ;  /* 0x0000001b19197291 */ /* 0x000fe200080f0e3f */
[----:B------:R-:W-:Y:S11]  /*0bb0*/  @P0 BRA `(.L_x_28) ;  /* 0x0000000000280947 */ /* 0x000ff60003800000 */
[----:B-123--:R-:W1:Y:S01]  /*0bc0*/  S2R R4, SR_LANEID ;  /* 0x0000000000047919 */ /* 0x00ee620000000000 */
[----:B------:R-:W-:Y:S05]  /*0bd0*/  WARPSYNC.ALL ;  /* 0x0000000000007948 */ /* 0x000fea0003800000 */
[----:B-1----:R-:W-:-:S05]  /*0be0*/  IMAD.SHL.U32 R8, R4, 0x4, RZ ;  /* 0x0000000404087824 */ /* 0x002fca00078e00ff */
[----:B------:R-:W1:Y:S01]  /*0bf0*/  LDS R7, [R8+UR20] ;  /* 0x0000001408077984 */ /* 0x000e620008000800 */
[----:B------:R-:W-:-:S05]  /*0c00*/  IADD3 R4, P1, R8, UR24, RZ ;  /* 0x0000001808047c10 */ /* 0x000fca000ff3e0ff */
[----:B------:R-:W-:-:S05]  /*0c10*/  IMAD.X R5, RZ, RZ, UR25, P1 ;  /* 0x00000019ff057e24 */ /* 0x000fca00088e06ff */
[----:B-1----:R4:W2:Y:S01]  /*0c20*/  ATOMG.E.EXCH.STRONG.GPU PT, RZ, [R4], R7 ;  /* 0x0000000704ff73a8 */ /* 0x0028a200041ee100 */
[----:B------:R-:W-:-:S04]  /*0c30*/  DEPBAR {5,4,3,2,1,0} ;  /* 0x0000003f0000791a */ /* 0x000fc80000000000 */
[----:B------:R4:W-:Y:S01]  /*0c40*/  UTMACCTL.IV [UR24] ;  /* 0x00000000180079b9 */ /* 0x0009e20008000000 */
[----:B------:R-:W-:Y:S01]  /*0c50*/  NOP ;  /* 0x0000000000007918 */ /* 0x000fe20000000000 */
.L_x_28:
[----:B------:R-:W-:Y:S05]  /*0c60*/  @P0 BRA `(.L_x_29) ;  /* 0x00000000000c0947 */ /* 0x000fea0003800000 */
[----:B------:R0:W-:Y:S01]  /*0c70*/  UTMACMDFLUSH ;  /* 0x00000000000079b7 */ /* 0x0001e20000000000 */
[----:B------:R-:W-:Y:S05]  /*0c80*/  @P0 BRA `(.L_x_29) ;  /* 0x0000000000040947 */ /* 0x000fea0003800000 */
[----:B------:R-:W-:-:S04]  /*0c90*/  DEPBAR.LE SB0, 0x0 ;  /* 0x000080000000791a */ /* 0x000fc80000000000 */
.L_x_29:
[----:B------:R-:W-:Y:S05]  /*0ca0*/  WARPSYNC.ALL ;  /* 0x0000000000007948 */ /* 0x000fea0003800000 */
[----:B--2---:R-:W-:Y:S06]  /*0cb0*/  BAR.SYNC.DEFER_BLOCKING 0x0 ;  /* 0x0000000000007b1d */ /* 0x004fec0000010000 */
[----:B------:R-:W-:Y:S02]  /*0cc0*/  BSSY B3, `(.L_x_30) ;  /* 0x000000b000037945 */ /* 0x000fe40003800000 */
[----:B------:R-:W-:Y:S06]  /*0cd0*/  BAR.SYNC.DEFER_BLOCKING 0x0 ;  /* 0x0000000000007b1d */ /* 0x000fec0000010000 */
[----:B------:R2:W-:Y:S01]  /*0ce0*/  @!P0 STS [R13], RZ ;  /* 0x000000ff0d008388 */ /* 0x0005e20000000800 */
[----:B------:R-:W-:Y:S01]  /*0cf0*/  NOP ;  /* 0x0000000000007918 */ /* 0x000fe20000000000 */
[----:B------:R-:W-:Y:S05]  /*0d00*/  @P2 BRA `(.L_x_31) ;  /* 0x0000000000182947 */ /* 0x000fea0003800000 */
[----:B-1-34-:R-:W1:Y:S01]  /*0d10*/  LDS R4, [UR20+0x8] ;  /* 0x00000814ff047984 */ /* 0x01ae620008000800 */
[----:B------:R-:W3:Y:S01]  /*0d20*/  LDC.64 R8, c[0x0][0x220] ;  /* 0x00008800ff087b82 */ /* 0x000ee20000000a00 */
[----:B------:R-:W-:Y:S02]  /*0d30*/  IMAD.MOV.U32 R5, RZ, RZ, 0x70 ;  /* 0x00000070ff057424 */ /* 0x000fe400078e00ff */
[----:B---3--:R3:W-:Y:S03]  /*0d40*/  STS.64 [UR20], R8 ;  /* 0x00000008ff007988 */ /* 0x0087e60008000a14 */
[----:B-1----:R-:W-:-:S05]  /*0d50*/  LOP3.LUT R4, R4, 0x10, R5, 0xd8, !PT ;  /* 0x0000001004047812 */ /* 0x002fca00078ed805 */
[----:B------:R3:W-:Y:S02]  /*0d60*/  STS [UR20+0x8], R4 ;  /* 0x00000804ff007988 */ /* 0x0007e40008000814 */
.L_x_31:
[----:B----4-:R-:W-:Y:S05]  /*0d70*/  BSYNC B3 ;  /* 0x0000000000037941 */ /* 0x010fea0003800000 */
.L_x_30:
[----:B------:R-:W-:Y:S04]  /*0d80*/  BSSY B4, `(.L_x_32) ;  /* 0x0000011000047945 */ /* 0x000fe80003800000 */
[----:B------:R-:W-:Y:S04]  /*0d90*/  BSSY B3, `(.L_x_33) ;  /* 0x000000e000037945 */ /* 0x000fe80003800000 */
[----:B------:R-:W-:Y:S05]  /*0da0*/  @P2 BRA `(.L_x_34) ;  /* 0x0000000000242947 */ /* 0x000fea0003800000 */
[----:B-1-3--:R-:W1:Y:S01]  /*0db0*/  LDS R4, [UR20+0x34] ;  /* 0x00003414ff047984 */ /* 0x00ae620008000800 */
[----:B------:R-:W-:-:S05]  /*0dc0*/  IMAD.MOV.U32 R5, RZ, RZ, 0x3f000000 ;  /* 0x3f000000ff057424 */ /* 0x000fca00078e00ff */
[----:B-1----:R-:W-:-:S05]  /*0dd0*/  LOP3.LUT R4, R4, 0xff000000, R5, 0xb8, !PT ;  /* 0xff00000004047812 */ /* 0x002fca00078eb805 */
[----:B------:R1:W-:Y:S01]  /*0de0*/  STS [UR20+0x34], R4 ;  /* 0x00003404ff007988 */ /* 0x0003e20008000814 */
[----:B------:R-:W-:Y:S05]  /*0df0*/  @P2 BRA `(.L_x_35) ;  /* 0x00000000001c2947 */ /* 0x000fea0003800000 */
[----:B-1----:R-:W1:Y:S01]  /*0e00*/  LDS R4, [UR20+0x38] ;  /* 0x00003814ff047984 */ /* 0x002e620008000800 */
[----:B------:R-:W-:-:S05]  /*0e10*/  IMAD.MOV.U32 R5, RZ, RZ, 0x3f ;  /* 0x0000003fff057424 */ /* 0x000fca00078e00ff */
[----:B-1----:R-:W-:-:S05]  /*0e20*/  LOP3.LUT R4, R4, 0xff, R5, 0xb8, !PT ;  /* 0x000000ff04047812 */ /* 0x002fca00078eb805 */
[----:B------:R4:W-:Y:S02]  /*0e30*/  STS [UR20+0x38], R4 ;  /* 0x00003804ff007988 */ /* 0x0009e40008000814 */
.L_x_34:
[----:B------:R-:W-:Y:S05]  /*0e40*/  @P2 BREAK B3 ;  /* 0x0000000000032942 */ /* 0x000fea0003800000 */
[----:B------:R-:W-:Y:S05]  /*0e50*/  @P2 BRA `(.L_x_36) ;  /* 0x00000000000c2947 */ /* 0x000fea0003800000 */
[----:B------:R1:W-:Y:S02]  /*0e60*/  STS [UR20+0x20], R6 ;  /* 0x00002006ff007988 */ /* 0x0003e40008000814 */
.L_x_35:
[----:B------:R-:W-:Y:S05]  /*0e70*/  BSYNC B3 ;  /* 0x0000000000037941 */ /* 0x000fea0003800000 */
.L_x_33:
[----:B------:R1:W-:Y:S02]  /*0e80*/  @!P2 STS [UR20+0x24], R3 ;  /* 0x00002403ff00a988 */ /* 0x0003e40008000814 */
.L_x_36:
[----:B------:R-:W-:Y:S05]  /*0e90*/  BSYNC B4 ;  /* 0x0000000000047941 */ /* 0x000fea0003800000 */
.L_x_32:
[----:B------:R-:W-:Y:S05]  /*0ea0*/  WARPSYNC.ALL ;  /* 0x0000000000007948 */ /* 0x000fea0003800000 */
[----:B------:R-:W-:Y:S04]  /*0eb0*/  BSSY B4, `(.L_x_37) ;  /* 0x000000e000047945 */ /* 0x000fe80003800000 */
[----:B------:R-:W-:Y:S05]  /*0ec0*/  @P2 BRA `(.L_x_38) ;  /* 0x0000000000302947 */ /* 0x000fea0003800000 */
[----:B-1-34-:R-:W1:Y:S01]  /*0ed0*/  LDS R4, [UR20+0x34] ;  /* 0x00003414ff047984 */ /* 0x01ae620008000800 */
[----:B------:R-:W3:Y:S03]  /*0ee0*/  LDC.64 R8, c[0x0][0x248] ;  /* 0x00009200ff087b82 */ /* 0x000ee60000000a00 */
[----:B------:R-:W4:Y:S01]  /*0ef0*/  LDS R3, [UR20+0x1c] ;  /* 0x00001c14ff037984 */ /* 0x000f220008000800 */
[C---:B---3--:R-:W-:Y:S01]  /*0f00*/  SHF.L.U64.HI R6, R8.reuse, 0x1, R9 ;  /* 0x0000000108067819 */ /* 0x048fe20000010209 */
[----:B------:R-:W-:-:S03]  /*0f10*/  IMAD.SHL.U32 R5, R8, 0x2, RZ ;  /* 0x0000000208057824 */ /* 0x000fc600078e00ff */
[--C-:B------:R-:W-:Y:S02]  /*0f20*/  SHF.R.U32.HI R8, RZ, 0x4, R6.reuse ;  /* 0x00000004ff087819 */ /* 0x100fe40000011606 */
[----:B------:R-:W-:-:S05]  /*0f30*/  SHF.R.U64 R5, R5, 0x4, R6 ;  /* 0x0000000405057819 */ /* 0x000fca0000001206 */
[----:B------:R3:W-:Y:S01]  /*0f40*/  STS [UR20+0xc], R5 ;  /* 0x00000c05ff007988 */ /* 0x0007e20008000814 */
[----:B-1----:R-:W-:Y:S02]  /*0f50*/  LOP3.LUT R4, R4, 0x7, RZ, 0xb8, !PT ;  /* 0x0000000704047812 */ /* 0x002fe400078eb8ff */
[----:B----4-:R-:W-:-:S03]  /*0f60*/  LOP3.LUT R3, R3, 0xf, R8, 0xb8, !PT ;  /* 0x0000000f03037812 */ /* 0x010fc600078eb808 */
[----:B------:R3:W-:Y:S04]  /*0f70*/  STS [UR20+0x34], R4 ;  /* 0x00003404ff007988 */ /* 0x0007e80008000814 */
[----:B------:R3:W-:Y:S02]  /*0f80*/  STS [UR20+0x1c], R3 ;  /* 0x00001c03ff007988 */ /* 0x0007e40008000814 */
.L_x_38:
[----:B------:R-:W-:Y:S05]  /*0f90*/  BSYNC B4 ;  /* 0x0000000000047941 */ /* 0x000fea0003800000 */
.L_x_37:
[----:B------:R-:W-:Y:S04]  /*0fa0*/  BSSY B4, `(.L_x_39) ;  /* 0x000001a000047945 */ /* 0x000fe80003800000 */
[----:B------:R-:W-:Y:S04]  /*0fb0*/  BSSY B5, `(.L_x_40) ;  /* 0x0000015000057945 */ /* 0x000fe80003800000 */
[----:B------:R-:W-:Y:S05]  /*0fc0*/  @P2 BRA `(.L_x_41) ;  /* 0x0000000000202947 */ /* 0x000fea0003800000 */
[----:B-1-3--:R-:W1:Y:S02]  /*0fd0*/  LDS R3, [UR20+0x34] ;  /* 0x00003414ff037984 */ /* 0x00ae640008000800 */
[----:B-1----:R-:W-:-:S05]  /*0fe0*/  LOP3.LUT R3, R3, 0x38, RZ, 0xb8, !PT ;  /* 0x0000003803037812 */ /* 0x002fca00078eb8ff */
[----:B------:R1:W-:Y:S01]  /*0ff0*/  STS [UR20+0x34], R3 ;  /* 0x00003403ff007988 */ /* 0x0003e20008000814 */
[----:B------:R-:W-:Y:S05]  /*1000*/  @P2 BRA `(.L_x_42) ;  /* 0x0000000000202947 */ /* 0x000fea0003800000 */
[----:B-1----:R-:W1:Y:S01]  /*1010*/  LDS R3, [UR20+0x8] ;  /* 0x00000814ff037984 */ /* 0x002e620008000800 */
[----:B----4-:R-:W-:-:S05]  /*1020*/  IMAD.MOV.U32 R4, RZ, RZ, 0x780 ;  /* 0x00000780ff047424 */ /* 0x010fca00078e00ff */
[----:B-1----:R-:W-:-:S05]  /*1030*/  LOP3.LUT R3, R3, 0x300, R4, 0xd8, !PT ;  /* 0x0000030003037812 */ /* 0x002fca00078ed804 */
[----:B------:R1:W-:Y:S02]  /*1040*/  STS [UR20+0x8], R3 ;  /* 0x00000803ff007988 */ /* 0x0003e40008000814 */
.L_x_41:
[----:B------:R-:W-:Y:S05]  /*1050*/  @P2 BRA `(.L_x_43) ;  /* 0x0000000000282947 */ /* 0x000fea0003800000 */
[----:B-1-3--:R-:W1:Y:S02]  /*1060*/  LDS R3, [UR20+0x8] ;  /* 0x00000814ff037984 */ /* 0x00ae640008000800 */
[----:B-1----:R-:W-:-:S05]  /*1070*/  LOP3.LUT R3, R3, 0x1800, RZ, 0xb8, !PT ;  /* 0x0000180003037812 */ /* 0x002fca00078eb8ff */
[----:B------:R3:W-:Y:S02]  /*1080*/  STS [UR20+0x8], R3 ;  /* 0x00000803ff007988 */ /* 0x0007e40008000814 */
.L_x_42:
[----:B------:R-:W-:Y:S05]  /*1090*/  @P2 BREAK B5 ;  /* 0x0000000000052942 */ /* 0x000fea0003800000 */
[----:B------:R-:W-:Y:S05]  /*10a0*/  @P2 BRA `(.L_x_44) ;  /* 0x0000000000242947 */ /* 0x000fea0003800000 */
[----:B-1-3--:R-:W1:Y:S01]  /*10b0*/  LDS R3, [UR20+0x8] ;  /* 0x00000814ff037984 */ /* 0x00ae620008000800 */
[----:B----4-:R-:W-:-:S05]  /*10c0*/  IMAD.MOV.U32 R4, RZ, RZ, 0x6000 ;  /* 0x00006000ff047424 */ /* 0x010fca00078e00ff */
[----:B-1----:R-:W-:-:S04]  /*10d0*/  LOP3.LUT R3, R3, 0x6000, R4, 0xd8, !PT ;  /* 0x0000600003037812 */ /* 0x002fc800078ed804 */
[----:B------:R-:W-:-:S05]  /*10e0*/  LOP3.LUT R3, R3, 0x400000, RZ, 0xb8, !PT ;  /* 0x0040000003037812 */ /* 0x000fca00078eb8ff */
[----:B------:R1:W-:Y:S02]  /*10f0*/  STS [UR20+0x8], R3 ;  /* 0x00000803ff007988 */ /* 0x0003e40008000814 */
.L_x_43:
[----:B------:R-:W-:Y:S05]  /*1100*/  BSYNC B5 ;  /* 0x0000000000057941 */ /* 0x000fea0003800000 */
.L_x_40:
[----:B-1-3--:R-:W1:Y:S02]  /*1110*/  @!P2 LDS R3, [UR20+0x8] ;  /* 0x00000814ff03a984 */ /* 0x00ae640008000800 */
[----:B-1----:R-:W-:-:S05]  /*1120*/  @!P2 LOP3.LUT R3, R3, 0x8000, RZ, 0xb8, !PT ;  /* 0x000080000303a812 */ /* 0x002fca00078eb8ff */
[----:B------:R1:W-:Y:S02]  /*1130*/  @!P2 STS [UR20+0x8], R3 ;  /* 0x00000803ff00a988 */ /* 0x0003e40008000814 */
.L_x_44:
[----:B------:R-:W-:Y:S05]  /*1140*/  BSYNC B4 ;  /* 0x0000000000047941 */ /* 0x000fea0003800000 */
.L_x_39:
[----:B------:R-:W-:Y:S05]  /*1150*/  WARPSYNC.ALL ;  /* 0x0000000000007948 */ /* 0x000fea0003800000 */
[----:B------:R-:W-:Y:S01]  /*1160*/  UIADD3 UR5, UR5, 0x100, URZ ;  /* 0x0000010005057890 */ /* 0x000fe2000fffe03f */
[----:B------:R-:W-:Y:S02]  /*1170*/  ISETP.GE.AND P1, PT, R12, 0x1, PT ;  /* 0x000000010c00780c */ /* 0x000fe40003f26270 */
[----:B------:R-:W-:Y:S02]  /*1180*/  CS2R R24, SRZ ;  /* 0x0000000000187805 */ /* 0x000fe4000001ff00 */
[----:B------:R-:W-:Y:S01]  /*1190*/  CS2R R26, SRZ ;  /* 0x00000000001a7805 */ /* 0x000fe2000001ff00 */
[----:B------:R-:W-:Y:S01]  /*11a0*/  UIADD3 UR26, UP0, UR5, UR26, URZ ;  /* 0x0000001a051a7290 */ /* 0x000fe2000ff1e03f */
[----:B------:R-:W-:-:S02]  /*11b0*/  CS2R R28, SRZ ;  /* 0x00000000001c7805 */ /* 0x000fc4000001ff00 */
[----:B------:R-:W-:Y:S02]  /*11c0*/  CS2R R30, SRZ ;  /* 0x00000000001e7805 */ /* 0x000fe4000001ff00 */
[----:B------:R-:W-:Y:S01]  /*11d0*/  CS2R R32, SRZ ;  /* 0x0000000000207805 */ /* 0x000fe2000001ff00 */
[----:B------:R-:W-:Y:S01]  /*11e0*/  ULEA.HI.X.SX32 UR27, UR5, UR27, 0x1, UP0 ;  /* 0x0000001b051b7291 */ /* 0x000fe200080f0e3f */
[----:B------:R-:W-:Y:S02]  /*11f0*/  CS2R R34, SRZ ;  /* 0x0000000000227805 */ /* 0x000fe4000001ff00 */
[----:B------:R-:W-:Y:S02]  /*1200*/  CS2R R36, SRZ ;  /* 0x0000000000247805 */ /* 0x000fe4000001ff00 */
[----:B------:R-:W-:Y:S02]  /*1210*/  CS2R R38, SRZ ;  /* 0x0000000000267805 */ /* 0x000fe4000001ff00 */
[----:B------:R-:W-:-:S02]  /*1220*/  CS2R R40, SRZ ;  /* 0x0000000000287805 */ /* 0x000fc4000001ff00 */
[----:B------:R-:W-:Y:S02]  /*1230*/  CS2R R42, SRZ ;  /* 0x00000000002a7805 */ /* 0x000fe4000001ff00 */
[----:B------:R-:W-:Y:S02]  /*1240*/  CS2R R44, SRZ ;  /* 0x00000000002c7805 */ /* 0x000fe4000001ff00 */
        /* <DEDUP_REMOVED lines=8> */
[----:B------:R-:W-:Y:S01]  /*12d0*/  CS2R R62, SRZ ;  /* 0x00000000003e7805 */ /* 0x000fe2000001ff00 */
[----:B------:R-:W-:Y:S01]  /*12e0*/  IMAD.MOV.U32 R64, RZ, RZ, RZ ;  /* 0x000000ffff407224 */ /* 0x000fe200078e00ff */
[----:B------:R-:W-:Y:S06]  /*12f0*/  @P0 BRA `(.L_x_45) ;  /* 0x0000000000280947 */ /* 0x000fec0003800000 */
[----:B-1-3--:R-:W1:Y:S01]  /*1300*/  S2R R3, SR_LANEID ;  /* 0x0000000000037919 */ /* 0x00ae620000000000 */
[----:B------:R-:W-:Y:S05]  /*1310*/  WARPSYNC.ALL ;  /* 0x0000000000007948 */ /* 0x000fea0003800000 */
[----:B-1----:R-:W-:-:S05]  /*1320*/  IMAD.SHL.U32 R6, R3, 0x4, RZ ;  /* 0x0000000403067824 */ /* 0x002fca00078e00ff */
[----:B------:R-:W1:Y:S01]  /*1330*/  LDS R3, [R6+UR20] ;  /* 0x0000001406037984 */ /* 0x000e620008000800 */
[----:B----4-:R-:W-:-:S05]  /*1340*/  IADD3 R4, P3, R6, UR26, RZ ;  /* 0x0000001a06047c10 */ /* 0x010fca000ff7e0ff */
[----:B------:R-:W-:-:S05]  /*1350*/  IMAD.X R5, RZ, RZ, UR27, P3 ;  /* 0x0000001bff057e24 */ /* 0x000fca00098e06ff */
[----:B-1----:R1:W3:Y:S01]  /*1360*/  ATOMG.E.EXCH.STRONG.GPU PT, RZ, [R4], R3 ;  /* 0x0000000304ff73a8 */ /* 0x0022e200041ee100 */
[----:B------:R-:W-:-:S04]  /*1370*/  DEPBAR {5,4,3,2,1,0} ;  /* 0x0000003f0000791a */ /* 0x000fc80000000000 */
[----:B------:R1:W-:Y:S01]  /*1380*/  UTMACCTL.IV [UR26] ;  /* 0x000000001a0079b9 */ /* 0x0003e20008000000 */
[----:B------:R-:W-:Y:S01]  /*1390*/  NOP ;  /* 0x0000000000007918 */ /* 0x000fe20000000000 */
.L_x_45:
[----:B------:R-:W-:Y:S05]  /*13a0*/  @P0 BRA `(.L_x_46) ;  /* 0x00000000000c0947 */ /* 0x000fea0003800000 */
[----:B------:R0:W-:Y:S01]  /*13b0*/  UTMACMDFLUSH ;  /* 0x00000000000079b7 */ /* 0x0001e20000000000 */
[----:B------:R-:W-:Y:S05]  /*13c0*/  @P0 BRA `(.L_x_46) ;  /* 0x0000000000040947 */ /* 0x000fea0003800000 */
[----:B------:R-:W-:-:S04]  /*13d0*/  DEPBAR.LE SB0, 0x0 ;  /* 0x000080000000791a */ /* 0x000fc80000000000 */
.L_x_46:
[----:B------:R-:W-:Y:S05]  /*13e0*/  WARPSYNC.ALL ;  /* 0x0000000000007948 */ /* 0x000fea0003800000 */
[----:B---3--:R-:W-:Y:S01]  /*13f0*/  BAR.SYNC.DEFER_BLOCKING 0x0 ;  /* 0x0000000000007b1d */ /* 0x008fe20000010000 */
[----:B------:R-:W-:Y:S01]  /*1400*/  USHF.L.U32 UR15, UR28, 0x6, URZ ;  /* 0x000000061c0f7899 */ /* 0x000fe2000800063f */
[----:B------:R-:W-:Y:S01]  /*1410*/  IMAD.MOV.U32 R65, RZ, RZ, RZ ;  /* 0x000000ffff417224 */ /* 0x000fe200078e00ff */
[----:B------:R-:W-:Y:S02]  /*1420*/  CS2R R66, SRZ ;  /* 0x0000000000427805 */ /* 0x000fe4000001ff00 */
[----:B------:R-:W-:-:S02]  /*1430*/  CS2R R68, SRZ ;  /* 0x0000000000447805 */ /* 0x000fc4000001ff00 */
[----:B------:R-:W-:Y:S01]  /*1440*/  CS2R R70, SRZ ;  /* 0x0000000000467805 */ /* 0x000fe2000001ff00 */
[----:B------:R-:W-:Y:S01]  /*1450*/  VOTEU.ALL UP0, P2 ;  /* 0x00000000003f7886 */ /* 0x000fe20001000000 */
[----:B------:R-:W-:Y:S01]  /*1460*/  UMOV UR6, 0x1 ;  /* 0x0000000100067882 */ /* 0x000fe20000000000 */
[----:B------:R-:W-:Y:S01]  /*1470*/  VOTEU.ALL UP1, P2 ;  /* 0x00000000003f7886 */ /* 0x000fe20001020000 */
[----:B------:R-:W-:Y:S01]  /*1480*/  VOTEU.ALL UP2, P2 ;  /* 0x00000000003f7886 */ /* 0x000fe20001040000 */
[----:B------:R-:W-:Y:S01]  /*1490*/  CS2R R72, SRZ ;  /* 0x0000000000487805 */ /* 0x000fe2000001ff00 */
[----:B------:R-:W-:-:S04]  /*14a0*/  @!UP0 UIADD3 UR8, -UR6, 0x100000, URZ ;  /* 0x0010000006088890 */ /* 0x000fc8000fffe13f */
[----:B------:R-:W-:Y:S02]  /*14b0*/  @!UP0 USHF.L.U32 UR9, UR8, 0xb, URZ ;  /* 0x0000000b08098899 */ /* 0x000fe4000800063f */
[----:B------:R-:W-:Y:S01]  /*14c0*/  @!UP0 USHF.L.U32 UR8, UR8, 0x1, URZ ;  /* 0x0000000108088899 */ /* 0x000fe2000800063f */
        /* <DEDUP_REMOVED lines=9> */
[----:B------:R-:W-:Y:S01]  /*1560*/  VOTEU.ALL UP0, P2 ;  /* 0x00000000003f7886 */ /* 0x000fe20001000000 */
[----:B------:R-:W-:Y:S02]  /*1570*/  CS2R R80, SRZ ;  /* 0x0000000000507805 */ /* 0x000fe4000001ff00 */
[----:B------:R-:W-:Y:S02]  /*1580*/  CS2R R82, SRZ ;  /* 0x0000000000527805 */ /* 0x000fe4000001ff00 */
[----:B------:R-:W-:Y:S02]  /*1590*/  CS2R R84, SRZ ;  /* 0x0000000000547805 */ /* 0x000fe4000001ff00 */
[----:B------:R-:W-:Y:S01]  /*15a0*/  CS2R R86, SRZ ;  /* 0x0000000000567805 */ /* 0x000fe2000001ff00 */
[----:B------:R-:W3:Y:S02]  /*15b0*/  FENCE.VIEW.ASYNC.S ;  /* 0x00000000000073c6 */ /* 0x000ee40000000000 */
[----:B---3--:R-:W3:Y:S02]  /*15c0*/  @!UP0 SYNCS.EXCH.64 URZ, [UR20+0x9000], UR8 ;  /* 0x00900008143f85b2 */ /* 0x008ee40008000100 */
[----:B---3--:R-:W-:Y:S06]  /*15d0*/  BAR.SYNC.DEFER_BLOCKING 0x0 ;  /* 0x0000000000007b1d */ /* 0x008fec0000010000 */
[----:B------:R3:W4:Y:S02]  /*15e0*/  @!UP1 SYNCS.EXCH.64 URZ, [UR20+0x9008], UR10 ;  /* 0x0090080a143f95b2 */ /* 0x0007240008000100 */
[----:B----4-:R-:W-:Y:S01]  /*15f0*/  BAR.SYNC.DEFER_BLOCKING 0x0 ;  /* 0x0000000000007b1d */ /* 0x010fe20000010000 */
[----:B---3--:R-:W-:-:S05]  /*1600*/  USHF.L.U32 UR11, UR21, 0x7, URZ ;  /* 0x00000007150b7899 */ /* 0x008fca000800063f */
[----:B------:R3:W4:Y:S01]  /*1610*/  @!UP2 SYNCS.EXCH.64 URZ, [UR20+0x9010], UR6 ;  /* 0x00901006143fa5b2 */ /* 0x0007220008000100 */
[----:B------:R-:W-:Y:S06]  /*1620*/  @!P1 BRA `(.L_x_47) ;  /* 0x0000000400789947 */ /* 0x000fec0003800000 */
        /* <DEDUP_REMOVED lines=31> */
[----:B------:R-:W-:Y:S01]  /*1820*/  CS2R R86, SRZ ;  /* 0x0000000000567805 */ /* 0x000fe2000001ff00 */
[----:B------:R-:W-:Y:S01]  /*1830*/  UMOV UR5, URZ ;  /* 0x0000003f00057c82 */ /* 0x000fe20008000000 */
[----:B------:R-:W-:-:S05]  /*1840*/  UMOV UR14, URZ ;  /* 0x0000003f000e7c82 */ /* 0x000fca0008000000 */
.L_x_49:
[----:B----4-:R-:W-:Y:S01]  /*1850*/  BAR.SYNC.DEFER_BLOCKING 0x0 ;  /* 0x0000000000007b1d */ /* 0x010fe20000010000 */
[----:B------:R-:W-:Y:S01]  /*1860*/  ULEA UR18, UR5, UR20, 0x3 ;  /* 0x0000001405127291 */ /* 0x000fe2000f8e183f */
[----:B-1----:R-:W-:Y:S01]  /*1870*/  @!P2 IMAD.MOV.U32 R3, RZ, RZ, 0x3000 ;  /* 0x00003000ff03a424 */ /* 0x002fe200078e00ff */
[----:B------:R-:W-:Y:S01]  /*1880*/  ELECT P0, URZ, PT ;  /* 0x00000000003f782f */ /* 0x000fe20003800000 */
[----:B------:R-:W-:-:S03]  /*1890*/  ULEA UR12, UR5, UR20, 0xc ;  /* 0x00000014050c7291 */ /* 0x000fc6000f8e603f */
[----:B------:R-:W-:Y:S02]  /*18a0*/  ISETP.LT.U32.AND P0, PT, R2, 0x20, P0 ;  /* 0x000000200200780c */ /* 0x000fe40000701070 */
[----:B------:R-:W-:Y:S01]  /*18b0*/  ELECT P1, URZ, PT ;  /* 0x00000000003f782f */ /* 0x000fe20003820000 */
[----:B------:R-:W-:-:S03]  /*18c0*/  UIADD3 UR12, UR12, 0x6000, URZ ;  /* 0x000060000c0c7890 */ /* 0x000fc6000fffe03f */
[----:B------:R-:W-:Y:S01]  /*18d0*/  ISETP.LT.U32.AND P1, PT, R2, 0x20, P1 ;  /* 0x000000200200780c */ /* 0x000fe20000f21070 */
[----:B------:R-:W-:Y:S01]  /*18e0*/  ULEA UR8, UR5, UR20, 0xd ;  /* 0x0000001405087291 */ /* 0x000fe2000f8e683f */
[----:B------:R-:W-:-:S05]  /*18f0*/  UMOV UR10, UR14 ;  /* 0x0000000e000a7c82 */ /* 0x000fca0008000000 */
[----:B------:R-:W-:Y:S01]  /*1900*/  VOTEU.ANY UP0, P0 ;  /* 0x00000000003f7886 */ /* 0x000fe20000000100 */
[----:B------:R-:W-:Y:S01]  /*1910*/  VOTEU.ANY UP2, P0 ;  /* 0x00000000003f7886 */ /* 0x000fe20000040100 */
[----:B------:R1:W-:Y:S03]  /*1920*/  @!P2 SYNCS.ARRIVE.TRANS64 RZ, [UR18+0x9000], R3 ;  /* 0x00900003ffffa9a7 */ /* 0x0003e60008000012 */
[----:B------:R-:W-:Y:S01]  /*1930*/  @UP0 UIADD3 UR13, UR18, 0x9000, URZ ;  /* 0x00009000120d0890 */ /* 0x000fe2000fffe03f */
[----:B---3--:R-:W-:Y:S01]  /*1940*/  @UP0 UMOV UR6, UR22 ;  /* 0x0000001600060c82 */ /* 0x008fe20008000000 */
[----:B------:R-:W-:Y:S01]  /*1950*/  @UP0 UMOV UR7, UR23 ;  /* 0x0000001700070c82 */ /* 0x000fe20008000000 */
[----:B------:R-:W-:Y:S01]  /*1960*/  BAR.SYNC.DEFER_BLOCKING 0x0 ;  /* 0x0000000000007b1d */ /* 0x000fe20000010000 */
[----:B-1----:R-:W-:-:S05]  /*1970*/  IMAD.U32 R3, RZ, RZ, UR4 ;  /* 0x00000004ff037e24 */ /* 0x002fca000f8e00ff */
[----:B------:R-:W-:Y:S01]  /*1980*/  VOTEU.ANY UP1, P1 ;  /* 0x00000000003f7886 */ /* 0x000fe20000820100 */
[----:B------:R-:W-:Y:S01]  /*1990*/  VOTEU.ANY UP3, P1 ;  /* 0x00000000003f7886 */ /* 0x000fe20000860100 */
[----:B------:R-:W-:-:S03]  /*19a0*/  SHF.L.U32 R3, R3, 0x1f, RZ ;  /* 0x0000001f03037819 */ /* 0x000fc600000006ff */
[----:B------:R-:W-:Y:S01]  /*19b0*/  @UP1 UIADD3 UR9, UR18, 0x9000, URZ ;  /* 0x0000900012091890 */ /* 0x000fe2000fffe03f */
[----:B------:R-:W-:Y:S01]  /*19c0*/  @UP1 UMOV UR16, UR24 ;  /* 0x0000001800101c82 */ /* 0x000fe20008000000 */
[----:B------:R-:W-:Y:S01]  /*19d0*/  @UP1 UMOV UR17, UR25 ;  /* 0x0000001900111c82 */ /* 0x000fe20008000000 */
[----:B------:R1:W-:Y:S01]  /*19e0*/  @UP2 UTMALDG.2D [UR12], [UR6] ;  /* 0x0000000c060025b4 */ /* 0x0003e20008008000 */
[----:B------:R3:W-:Y:S06]  /*19f0*/  MEMBAR.ALL.CTA ;  /* 0x0000000000007992 */ /* 0x0007ec0000008000 */
[----:B---3--:R-:W3:Y:S02]  /*1a00*/  FENCE.VIEW.ASYNC.S ;  /* 0x00000000000073c6 */ /* 0x008ee40000000000 */
[----:B---3--:R-:W-:Y:S06]  /*1a10*/  BAR.SYNC.DEFER_BLOCKING 0x0 ;  /* 0x0000000000007b1d */ /* 0x008fec0000010000 */
[----:B------:R1:W-:Y:S02]  /*1a20*/  @UP3 UTMALDG.2D [UR8], [UR16] ;  /* 0x00000008100035b4 */ /* 0x0003e40008008000 */
[----:B------:R-:W-:Y:S06]  /*1a30*/  BAR.SYNC.DEFER_BLOCKING 0x0 ;  /* 0x0000000000007b1d */ /* 0x000fec0000010000 */
[----:B------:R-:W3:Y:S02]  /*1a40*/  SYNCS.PHASECHK.TRANS64.TRYWAIT P0, [UR18+0x9000], R3 ;  /* 0x00900003ff0075a7 */ /* 0x000ee40008000152 */
[----:B-1-3--:R-:W-:Y:S05]  /*1a50*/  @!P0 BRA `(.L_x_48) ;  /* 0x0000000400b08947 */ /* 0x00afea0003800000 */
.L_x_50:
[----:B------:R-:W-:Y:S01]  /*1a60*/  USHF.R.U32.HI UR8, URZ, 0x4, UR8 ;  /* 0x000000043f087899 */ /* 0x000fe20008011608 */
[----:B------:R-:W-:Y:S02]  /*1a70*/  WARPGROUP.DEPBAR.LE gsb0, 0x0 ;  /* 0x00008000000079c5 */ /* 0x000fe40000010000 */
[----:B------:R-:W-:Y:S01]  /*1a80*/  USHF.R.U32.HI UR6, URZ, 0x4, UR12 ;  /* 0x000000043f067899 */ /* 0x000fe2000801160c */
[----:B------:R-:W-:Y:S01]  /*1a90*/  WARPGROUP.ARRIVE ;  /* 0x00000000000079c5 */ /* 0x000fe20000000000 */
[----:B------:R-:W-:Y:S01]  /*1aa0*/  USGXT.U32 UR8, UR8, 0xe ;  /* 0x0000000e0808789a */ /* 0x000fe20008000000 */
[----:B------:R-:W1:Y:S01]  /*1ab0*/  LDC R3, c[0x0][0x230] ;  /* 0x00008c00ff037b82 */ /* 0x000e620000000800 */
[----:B------:R-:W-:Y:S01]  /*1ac0*/  USGXT.U32 UR6, UR6, 0xe ;  /* 0x0000000e0606789a */ /* 0x000fe20008000000 */
[----:B------:R-:W-:Y:S01]  /*1ad0*/  UMOV UR19, 0x80000020 ;  /* 0x8000002000137882 */ /* 0x000fe20000000000 */
[----:B------:R-:W-:Y:S01]  /*1ae0*/  UMOV UR17, 0x80000020 ;  /* 0x8000002000117882 */ /* 0x000fe20000000000 */
[----:B------:R-:W-:-:S02]  /*1af0*/  UIADD3 UR14, UR14, 0x20, URZ ;  /* 0x000000200e0e7890 */ /* 0x000fc4000fffe03f */
[----:B------:R-:W-:Y:S02]  /*1b00*/  UMOV UR18, UR8 ;  /* 0x0000000800127c82 */ /* 0x000fe40008000000 */
[----:B------:R-:W-:Y:S01]  /*1b10*/  UMOV UR16, UR6 ;  /* 0x0000000600107c82 */ /* 0x000fe20008000000 */
[----:B------:R-:W-:Y:S01]  /*1b20*/  UMOV UR9, URZ ;  /* 0x0000003f00097c82 */ /* 0x000fe20008000000 */
[----:B------:R-:W-:Y:S01]  /*1b30*/  HGMMA.64x128x16.F32 R24, gdesc[UR16], R24 ;  /* 0x01e00000101879f0 */ /* 0x000fe20008700818 */
[----:B------:R-:W-:Y:S01]  /*1b40*/  UMOV UR16, 0xfffffffe ;  /* 0xfffffffe00107882 */ /* 0x000fe20000000000 */
[----:B------:R-:W-:Y:S01]  /*1b50*/  UMOV UR17, 0x7fffffdf ;  /* 0x7fffffdf00117882 */ /* 0x000fe20000000000 */
[----:B------:R-:W-:Y:S01]  /*1b60*/  UIADD3 UR5, UR5, 0x1, URZ ;  /* 0x0000000105057890 */ /* 0x000fe2000fffe03f */
[----:B------:R-:W-:Y:S01]  /*1b70*/  UMOV UR7, URZ ;  /* 0x0000003f00077c82 */ /* 0x000fe20008000000 */
[----:B------:R-:W-:Y:S02]  /*1b80*/  UIADD3.64 UR18, UR8, -UR16, URZ ;  /* 0x8000001008127297 */ /* 0x000fe4000fffe03f */
[----:B------:R-:W-:-:S02]  /*1b90*/  UIADD3.64 UR16, UR6, -UR16, URZ ;  /* 0x8000001006107297 */ /* 0x000fc4000fffe03f */
[----:B------:R-:W-:Y:S01]  /*1ba0*/  UISETP.NE.U32.AND UP0, UPT, UR5, 0x3, UPT ;  /* 0x000000030500788c */ /* 0x000fe2000bf05070 */
[----:B-1----:R-:W-:-:S03]  /*1bb0*/  ISETP.LE.AND P0, PT, R3, UR14, PT ;  /* 0x0000000e03007c0c */ /* 0x002fc6000bf03270 */
[----:B------:R-:W-:Y:S02]  /*1bc0*/  USEL UR6, URZ, 0x1, UP0 ;  /* 0x000000013f067887 */ /* 0x000fe40008000000 */
[----:B------:R-:W-:Y:S02]  /*1bd0*/  USEL UR5, UR5, URZ, UP0 ;  /* 0x0000003f05057287 */ /* 0x000fe40008000000 */
[----:B------:R-:W-:Y:S01]  /*1be0*/  ULOP3.LUT UR4, UR4, UR6, URZ, 0x3c, !UPT ;  /* 0x0000000604047292 */ /* 0x000fe2000f8e3c3f */
[----:B------:R-:W-:Y:S05]  /*1bf0*/  HGMMA.64x128x16.F32 R24, gdesc[UR16], R24, gsb0 ;  /* 0x01e00000101879f0 */ /* 0x000fea0008000818 */
[----:B------:R-:W-:Y:S06]  /*1c00*/  @!P0 BRA `(.L_x_49) ;  /* 0xfffffffc00108947 */ /* 0x000fec000383ffff */
.L_x_47:
[----:B------:R-:W-:Y:S02]  /*1c10*/  WARPGROUP.DEPBAR.LE gsb0, 0x0 ;  /* 0x00008000000079c5 */ /* 0x000fe40000010000 */
[----:B----4-:R-:W-:Y:S01]  /*1c20*/  BAR.SYNC.DEFER_BLOCKING 0x0 ;  /* 0x0000000000007b1d */ /* 0x010fe20000010000 */
[C---:B-1----:R-:W-:Y:S01]  /*1c30*/  IMAD.SHL.U32 R3, R0.reuse, 0x80, RZ ;  /* 0x0000008000037824 */ /* 0x042fe200078e00ff */
[----:B------:R-:W-:Y:S01]  /*1c40*/  ELECT P0, URZ, PT ;  /* 0x00000000003f782f */ /* 0x000fe20003800000 */
[----:B------:R-:W-:Y:S01]  /*1c50*/  IMAD.SHL.U32 R4, R0, 0x10, RZ ;  /* 0x0000001000047824 */ /* 0x000fe200078e00ff */
[----:B------:R-:W-:Y:S02]  /*1c60*/  F2FP.F16.F32.PACK_AB R24, R25, R24 ;  /* 0x000000181918723e */ /* 0x000fe400000000ff */
[----:B------:R-:W-:Y:S01]  /*1c70*/  LOP3.LUT R3, R3, 0x780, RZ, 0xc0, !PT ;  /* 0x0000078003037812 */ /* 0x000fe200078ec0ff */
[----:B------:R-:W-:Y:S01]  /*1c80*/  UMOV UR10, UR15 ;  /* 0x0000000f000a7c82 */ /* 0x000fe20008000000 */
[----:B------:R-:W-:-:S02]  /*1c90*/  F2FP.F16.F32.PACK_AB R25, R27, R26 ;  /* 0x0000001a1b19723e */ /* 0x000fc400000000ff */
[----:B------:R-:W-:Y:S02]  /*1ca0*/  LOP3.LUT R3, R3, 0x70, R4, 0xf8, !PT ;  /* 0x0000007003037812 */ /* 0x000fe400078ef804 */
[--C-:B------:R-:W-:Y:S02]  /*1cb0*/  SHF.R.U32.HI R4, RZ, 0x5, R0.reuse ;  /* 0x00000005ff047819 */ /* 0x100fe40000011600 */
[----:B------:R-:W-:Y:S01]  /*1cc0*/  LOP3.LUT R3, R3, 0x10, R0, 0x78, !PT ;  /* 0x0000001003037812 */ /* 0x000fe200078e7800 */
[----:B------:R-:W-:Y:S01]  /*1cd0*/  IMAD.SHL.U32 R0, R0, 0x40, RZ ;  /* 0x0000004000007824 */ /* 0x000fe200078e00ff */
[----:B------:R-:W-:Y:S02]  /*1ce0*/  R2UR UR5, R4 ;  /* 0x00000000040572ca */ /* 0x000fe400000e0000 */
[----:B------:R-:W-:Y:S02]  /*1cf0*/  F2FP.F16.F32.PACK_AB R56, R57, R56 ;  /* 0x000000383938723e */ /* 0x000fe400000000ff */
[----:B------:R-:W-:-:S02]  /*1d00*/  LOP3.LUT R0, R3, 0x1800, R0, 0xf8, !PT ;  /* 0x0000180003007812 */ /* 0x000fc400078ef800 */
[----:B------:R-:W-:Y:S01]  /*1d10*/  ISETP.LT.U32.AND P0, PT, R2, 0x40, P0 ;  /* 0x000000400200780c */ /* 0x000fe20000701070 */
[----:B------:R-:W1:Y:S02]  /*1d20*/  @!P2 SYNCS.CCTL.IV [UR20+0x9000] ;  /* 0x00900000ff00a9b1 */ /* 0x000e640008000014 */
[----:B-1----:R-:W-:Y:S01]  /*1d30*/  BAR.SYNC.DEFER_BLOCKING 0x0 ;  /* 0x0000000000007b1d */ /* 0x002fe20000010000 */
[C---:B------:R-:W-:Y:S01]  /*1d40*/  LOP3.LUT R3, R0.reuse, 0x20, RZ, 0x3c, !PT ;  /* 0x0000002000037812 */ /* 0x040fe200078e3cff */
[C---:B------:R-:W-:Y:S01]  /*1d50*/  VIADD R2, R0.reuse, UR20 ;  /* 0x0000001400027c36 */ /* 0x040fe20008000000 */
[----:B------:R-:W-:Y:S01]  /*1d60*/  LOP3.LUT R4, R0, 0x40, RZ, 0x3c, !PT ;  /* 0x0000004000047812 */ /* 0x000fe200078e3cff */
[----:B------:R-:W-:Y:S01]  /*1d70*/  ULOP3.LUT UR5, UR5, 0x1, URZ, 0xc0, !UPT ;  /* 0x0000000105057892 */ /* 0x000fe2000f8ec03f */
[----:B------:R-:W-:Y:S01]  /*1d80*/  F2FP.F16.F32.PACK_AB R26, R29, R28 ;  /* 0x0000001c1d1a723e */ /* 0x000fe200000000ff */
[----:B------:R-:W-:Y:S01]  /*1d90*/  VIADD R3, R3, UR20 ;  /* 0x0000001403037c36 */ /* 0x000fe20008000000 */
[----:B------:R-:W-:Y:S01]  /*1da0*/  F2FP.F16.F32.PACK_AB R27, R31, R30 ;  /* 0x0000001e1f1b723e */ /* 0x000fe200000000ff */
[----:B------:R-:W-:Y:S01]  /*1db0*/  VIADD R4, R4, UR20 ;  /* 0x0000001404047c36 */ /* 0x000fe20008000000 */
[----:B------:R-:W-:Y:S01]  /*1dc0*/  F2FP.F16.F32.PACK_AB R32, R33, R32 ;  /* 0x000000202120723e */ /* 0x000fe200000000ff */
[----:B------:R-:W-:Y:S01]  /*1dd0*/  ULEA UR9, UR5, UR11, 0x6 ;  /* 0x0000000b05097291 */ /* 0x000fe2000f8e303f */
[----:B------:R-:W-:Y:S01]  /*1de0*/  F2FP.F16.F32.PACK_AB R57, R59, R58 ;  /* 0x0000003a3b39723e */ /* 0x000fe200000000ff */
[----:B------:R-:W-:Y:S01]  /*1df0*/  ULEA UR8, UR5, UR20, 0xd ;  /* 0x0000001405087291 */ /* 0x000fe2000f8e683f */
[----:B------:R-:W-:Y:S01]  /*1e00*/  F2FP.F16.F32.PACK_AB R33, R35, R34 ;  /* 0x000000222321723e */ /* 0x000fe200000000ff */
[----:B------:R-:W-:Y:S01]  /*1e10*/  VOTEU.ANY UP0, P0 ;  /* 0x00000000003f7886 */ /* 0x000fe20000000100 */
[----:B------:R-:W-:Y:S01]  /*1e20*/  F2FP.F16.F32.PACK_AB R58, R61, R60 ;  /* 0x0000003c3d3a723e */ /* 0x000fe200000000ff */
[----:B------:R-:W-:Y:S01]  /*1e30*/  VOTEU.ANY UP1, P0 ;  /* 0x00000000003f7886 */ /* 0x000fe20000020100 */
[----:B------:R-:W-:-:S02]  /*1e40*/  F2FP.F16.F32.PACK_AB R59, R63, R62 ;  /* 0x0000003e3f3b723e */ /* 0x000fc400000000ff */
[----:B------:R-:W-:Y:S01]  /*1e50*/  F2FP.F16.F32.PACK_AB R64, R65, R64 ;  /* 0x000000404140723e */ /* 0x000fe200000000ff */
[----:B---3--:R-:W-:Y:S01]  /*1e60*/  @UP0 UMOV UR6, UR26 ;  /* 0x0000001a00060c82 */ /* 0x008fe20008000000 */
[----:B------:R-:W-:Y:S01]  /*1e70*/  LOP3.LUT R0, R0, 0x60, RZ, 0x3c, !PT ;  /* 0x0000006000007812 */ /* 0x000fe200078e3cff */
[----:B------:R-:W-:Y:S01]  /*1e80*/  @UP0 UMOV UR7, UR27 ;  /* 0x0000001b00070c82 */ /* 0x000fe20008000000 */
[----:B------:R-:W-:Y:S01]  /*1e90*/  F2FP.F16.F32.PACK_AB R34, R37, R36 ;  /* 0x000000242522723e */ /* 0x000fe200000000ff */
[----:B------:R-:W1:Y:S02]  /*1ea0*/  @!P2 SYNCS.CCTL.IV [UR20+0x9008] ;  /* 0x00900800ff00a9b1 */ /* 0x000e640008000014 */
[----:B-1----:R-:W-:Y:S01]  /*1eb0*/  BAR.SYNC.DEFER_BLOCKING 0x0 ;  /* 0x0000000000007b1d */ /* 0x002fe20000010000 */
[----:B------:R-:W-:Y:S01]  /*1ec0*/  F2FP.F16.F32.PACK_AB R35, R39, R38 ;  /* 0x000000262723723e */ /* 0x000fe200000000ff */
[----:B------:R-:W-:Y:S01]  /*1ed0*/  VIADD R0, R0, UR20 ;  /* 0x0000001400007c36 */ /* 0x000fe20008000000 */
[----:B------:R-:W-:-:S02]  /*1ee0*/  F2FP.F16.F32.PACK_AB R40, R41, R40 ;  /* 0x000000282928723e */ /* 0x000fc400000000ff */
[----:B------:R-:W-:Y:S02]  /*1ef0*/  F2FP.F16.F32.PACK_AB R65, R67, R66 ;  /* 0x000000424341723e */ /* 0x000fe400000000ff */
[----:B------:R-:W-:Y:S02]  /*1f00*/  F2FP.F16.F32.PACK_AB R41, R43, R42 ;  /* 0x0000002a2b29723e */ /* 0x000fe400000000ff */
[----:B------:R-:W-:Y:S02]  /*1f10*/  F2FP.F16.F32.PACK_AB R66, R69, R68 ;  /* 0x000000444542723e */ /* 0x000fe400000000ff */
[----:B------:R-:W-:Y:S02]  /*1f20*/  F2FP.F16.F32.PACK_AB R67, R71, R70 ;  /* 0x000000464743723e */ /* 0x000fe400000000ff */
[----:B------:R-:W-:Y:S02]  /*1f30*/  F2FP.F16.F32.PACK_AB R72, R73, R72 ;  /* 0x000000484948723e */ /* 0x000fe400000000ff */
[----:B------:R-:W-:-:S02]  /*1f40*/  F2FP.F16.F32.PACK_AB R42, R45, R44 ;  /* 0x0000002c2d2a723e */ /* 0x000fc400000000ff */
[----:B------:R-:W-:Y:S02]  /*1f50*/  F2FP.F16.F32.PACK_AB R43, R47, R46 ;  /* 0x0000002e2f2b723e */ /* 0x000fe400000000ff */
[----:B------:R-:W-:Y:S02]  /*1f60*/  F2FP.F16.F32.PACK_AB R48, R49, R48 ;  /* 0x000000303130723e */ /* 0x000fe400000000ff */
[----:B------:R-:W-:Y:S02]  /*1f70*/  F2FP.F16.F32.PACK_AB R73, R75, R74 ;  /* 0x0000004a4b49723e */ /* 0x000fe400000000ff */
[----:B------:R-:W-:Y:S01]  /*1f80*/  F2FP.F16.F32.PACK_AB R49, R51, R50 ;  /* 0x000000323331723e */ /* 0x000fe200000000ff */
[----:B------:R-:W1:Y:S01]  /*1f90*/  @!P2 SYNCS.CCTL.IV [UR20+0x9010] ;  /* 0x00901000ff00a9b1 */ /* 0x000e620008000014 */
[----:B------:R-:W-:Y:S01]  /*1fa0*/  F2FP.F16.F32.PACK_AB R74, R77, R76 ;  /* 0x0000004c4d4a723e */ /* 0x000fe200000000ff */
[----:B-1----:R-:W-:Y:S01]  /*1fb0*/  STSM.16.M88.4 [R2], R24 ;  /* 0x0000001802007844 */ /* 0x002fe20000000200 */
[----:B------:R-:W-:-:S02]  /*1fc0*/  F2FP.F16.F32.PACK_AB R75, R79, R78 ;  /* 0x0000004e4f4b723e */ /* 0x000fc400000000ff */
[----:B------:R-:W-:Y:S01]  /*1fd0*/  F2FP.F16.F32.PACK_AB R80, R81, R80 ;  /* 0x000000505150723e */ /* 0x000fe200000000ff */
[----:B------:R-:W-:Y:S01]  /*1fe0*/  STSM.16.M88.4 [R2+0x2000], R56 ;  /* 0x0020003802007844 */ /* 0x000fe20000000200 */
[----:B------:R-:W-:Y:S02]  /*1ff0*/  F2FP.F16.F32.PACK_AB R50, R53, R52 ;  /* 0x000000343532723e */ /* 0x000fe400000000ff */
[----:B------:R-:W-:Y:S01]  /*2000*/  F2FP.F16.F32.PACK_AB R51, R55, R54 ;  /* 0x000000363733723e */ /* 0x000fe200000000ff */
[----:B------:R-:W-:Y:S01]  /*2010*/  STSM.16.M88.4 [R3], R32 ;  /* 0x0000002003007844 */ /* 0x000fe20000000200 */
[----:B------:R-:W-:Y:S02]  /*2020*/  F2FP.F16.F32.PACK_AB R81, R83, R82 ;  /* 0x000000525351723e */ /* 0x000fe400000000ff */
[----:B------:R-:W-:Y:S01]  /*2030*/  F2FP.F16.F32.PACK_AB R82, R85, R84 ;  /* 0x000000545552723e */ /* 0x000fe200000000ff */
[----:B------:R-:W-:Y:S01]  /*2040*/  STSM.16.M88.4 [R3+0x2000], R64 ;  /* 0x0020004003007844 */ /* 0x000fe20000000200 */
[----:B------:R-:W-:-:S03]  /*2050*/  F2FP.F16.F32.PACK_AB R83, R87, R86 ;  /* 0x000000565753723e */ /* 0x000fc600000000ff */
[----:B------:R-:W-:Y:S04]  /*2060*/  STSM.16.M88.4 [R4], R40 ;  /* 0x0000002804007844 */ /* 0x000fe80000000200 */
[----:B------:R-:W-:Y:S04]  /*2070*/  STSM.16.M88.4 [R4+0x2000], R72 ;  /* 0x0020004804007844 */ /* 0x000fe80000000200 */
[----:B------:R-:W-:Y:S04]  /*2080*/  STSM.16.M88.4 [R0], R48 ;  /* 0x0000003000007844 */ /* 0x000fe80000000200 */
[----:B------:R-:W-:Y:S01]  /*2090*/  STSM.16.M88.4 [R0+0x2000], R80 ;  /* 0x0020005000007844 */ /* 0x000fe20000000200 */
[----:B------:R1:W-:Y:S06]  /*20a0*/  MEMBAR.ALL.CTA ;  /* 0x0000000000007992 */ /* 0x0003ec0000008000 */
[----:B-1----:R-:W1:Y:S02]  /*20b0*/  FENCE.VIEW.ASYNC.S ;  /* 0x00000000000073c6 */ /* 0x002e640000000000 */
[----:B-1----:R-:W-:Y:S06]  /*20c0*/  BAR.SYNC.DEFER_BLOCKING 0x0 ;  /* 0x0000000000007b1d */ /* 0x002fec0000010000 */
[----:B------:R1:W-:Y:S01]  /*20d0*/  @UP1 UTMASTG.2D [UR8], [UR6] ;  /* 0x00000008060013b5 */ /* 0x0003e20008008000 */
[----:B------:R0:W-:Y:S01]  /*20e0*/  UTMACMDFLUSH ;  /* 0x00000000000079b7 */ /* 0x0001e20000000000 */
[----:B------:R-:W-:-:S04]  /*20f0*/  DEPBAR.LE SB0, 0x0 ;  /* 0x000080000000791a */ /* 0x000fc80000000000 */
[----:B------:R-:W-:Y:S06]  /*2100*/  BAR.SYNC.DEFER_BLOCKING 0x0 ;  /* 0x0000000000007b1d */ /* 0x000fec0000010000 */
[----:B-1----:R-:W-:Y:S05]  /*2110*/  EXIT ;  /* 0x000000000000794d */ /* 0x002fea0003800000 */
.L_x_48:
[----:B------:R-:W1:Y:S02]  /*2120*/  SYNCS.PHASECHK.TRANS64.TRYWAIT P0, [UR18+0x9000], R3 ;  /* 0x00900003ff0075a7 */ /* 0x000e640008000152 */
[----:B-1----:R-:W-:Y:S05]  /*2130*/  @!P0 BRA `(.L_x_48) ;  /* 0xfffffffc00f88947 */ /* 0x002fea000383ffff */
[----:B------:R-:W-:Y:S05]  /*2140*/  BRA `(.L_x_50) ;  /* 0xfffffff800447947 */ /* 0x000fea000383ffff */
.L_x_51:
[----:B------:R-:W-:-:S00]  /*2150*/  BRA `(.L_x_51) ;  /* 0xfffffffc00fc7947 */ /* 0x000fc0000383ffff */
[----:B------:R-:W-:-:S00]  /*2160*/  NOP ;  /* 0x0000000000007918 */ /* 0x000fc00000000000 */
        /* <DEDUP_REMOVED lines=9> */
.L_x_52:


//--------------------- .nv.shared.gluon_wgmma    --------------------------
	.section	.nv.shared.gluon_wgmma,"aw",@nobits
	.sectionflags	@""
	.align	16
	.zero		1024


//--------------------- .nv.shared.reserved.0     --------------------------
	.section	.nv.shared.reserved.0,"aw",@nobits
	.weak		__nv_reservedSMEM_offset_0_alias
	.size		__nv_reservedSMEM_offset_0_alias, 0, 0
	.other		__nv_reservedSMEM_offset_0_alias,@"STO_CUDA_RESERVED_SHARED STV_DEFAULT"
__nv_reservedSMEM_offset_0_alias:
	.zero		0


//--------------------- .nv.constant0.gluon_wgmma --------------------------
	.section	.nv.constant0.gluon_wgmma,"a",@progbits
	.sectionflags	@""
	.align	4
.nv.constant0.gluon_wgmma:
	.zero		608


//--------------------- SYMBOLS --------------------------

	.type		.nv.reservedSmem.offset0,@object
	.size		.nv.reservedSmem.offset0,0x4
